// auto-generated by cutlass_sweep.gemm — config: {"arch": "sm_90", "cluster_m": 2, "cluster_n": 1, "dtype": "e4m3", "dtype_b": "e4m3", "layout": "nt", "stages": 0, "tile_k": 64, "tile_m": 192, "tile_n": 16}
#include "cutlass/cutlass.h"
#include "cutlass/gemm/collective/collective_builder.hpp"
#include "cutlass/gemm/device/gemm_universal_adapter.h"
#include "cutlass/gemm/kernel/gemm_universal.hpp"
#include "cutlass/epilogue/collective/collective_builder.hpp"

using ElemA = cutlass::float_e4m3_t;
using ElemB = cutlass::float_e4m3_t;
using ElemCD = cutlass::float_e4m3_t;
using Acc  = float;
using TileShape    = cute::Shape<cute::_192, cute::_16, cute::_64>;
using ClusterShape = cute::Shape<cute::_2, cute::_1, cute::_1>;

using CollectiveEpilogue = typename cutlass::epilogue::collective::CollectiveBuilder<
    cutlass::arch::Sm90, cutlass::arch::OpClassTensorOp,
    TileShape, ClusterShape,
    cutlass::epilogue::collective::EpilogueTileAuto,
    Acc, Acc,
    ElemCD, cutlass::layout::RowMajor, 128 / cutlass::sizeof_bits<ElemCD>::value,
    ElemCD, cutlass::layout::RowMajor, 128 / cutlass::sizeof_bits<ElemCD>::value,
    cutlass::epilogue::collective::EpilogueScheduleAuto
  >::CollectiveOp;

using CollectiveMainloop = typename cutlass::gemm::collective::CollectiveBuilder<
    cutlass::arch::Sm90, cutlass::arch::OpClassTensorOp,
    ElemA, cutlass::layout::RowMajor, 128 / cutlass::sizeof_bits<ElemA>::value,
    ElemB, cutlass::layout::ColumnMajor, 128 / cutlass::sizeof_bits<ElemB>::value,
    Acc,
    TileShape, ClusterShape,
    cutlass::gemm::collective::StageCountAutoCarveout<static_cast<int>(sizeof(typename CollectiveEpilogue::SharedStorage))>,
    cutlass::gemm::collective::KernelScheduleAuto
  >::CollectiveOp;

using GemmKernel = cutlass::gemm::kernel::GemmUniversal<
    cute::Shape<int,int,int,int>,
    CollectiveMainloop,
    CollectiveEpilogue
>;
using Gemm = cutlass::gemm::device::GemmUniversalAdapter<GemmKernel>;

// Force the device kernel symbol into the cubin without needing a host main.
auto* _anchor = &cutlass::device_kernel<GemmKernel>;


// ===== COMPILED SASS (sm_90a) =====

	.target	sm_90a

	.elftype	@"ET_EXEC"


//--------------------- .note.nv.tkinfo           --------------------------
	.section	.note.nv.tkinfo,"",@"SHT_NOTE"
	.sectionflags	@"SHF_NOTE_NV_TKINFO"
	.tkinfo
        /*0018*/ 	.word	0x00000002
        /*0030*/ 	.string	""
        /*0030*/ 	.string	"ptxas"
        /*0030*/ 	.string	"Cuda compilation tools, release 13.0, V13.0.88"
        /*0030*/ 	.string	"Build cuda_13.0.r13.0/compiler.36424714_0"
        /*0030*/ 	.string	"-arch sm_90a -m 64 "



//--------------------- .note.nv.cuinfo           --------------------------
	.section	.note.nv.cuinfo,"",@"SHT_NOTE"
	.sectionflags	@"SHF_NOTE_NV_CUINFO"
        /*0018*/ 	.short	0x0002
        /*001a*/ 	.short	0x005a
        /*001c*/ 	.short	0x0082
	.zero		2


//--------------------- .nv.info                  --------------------------
	.section	.nv.info,"",@"SHT_CUDA_INFO"
	.align	4


	//----- nvinfo : EIATTR_REGCOUNT
	.align		4
        /*0000*/ 	.byte	0x04, 0x2f
        /*0002*/ 	.short	(.L_12 - .L_11)
	.align		4
.L_11:
        /*0004*/ 	.word	index@(_ZN7cutlass13device_kernelINS_4gemm6kernel13GemmUniversalIN4cute5tupleIJiiiiEEENS1_10collective13CollectiveMmaINS1_37MainloopSm90TmaGmmaWarpSpecializedFP8ILi17ENS5_IJNS4_1CILi2EEENSA_ILi1EEESC_EEENS1_35KernelTmaWarpSpecializedCooperativeEEENS5_IJNSA_ILi192EEENSA_ILi16EEENSA_ILi64EEEEEENS_12float_e4m3_tENS5_IJlSC_lEEESK_SL_NS4_8TiledMMAINS4_8MMA_AtomIJNS4_4SM904GMMA30MMA_64x16x32_F32E4M3E4M3_SS_TNILNSP_7ScaleInE1ELSR_1EEEEEENS4_6LayoutISD_NS5_IJSC_NSA_ILi0EEESV_EEEEENS5_IJNS4_10UnderscoreESY_SY_EEEEENS4_13SM90_TMA_LOADENS4_14ComposedLayoutINS4_7SwizzleILi2ELi4ELi3EEENS4_18smem_ptr_flag_bitsILi8EEENSU_INS5_IJNSA_ILi8EEESI_EEENS5_IJSI_SC_EEEEEEEvNS4_8identityENS4_23SM90_TMA_LOAD_MULTICASTES1B_vS1C_EENS_8epilogue10collective6detail29Sm90TmaWarpSpecializedAdapterINS1G_15DefaultEpilogueISK_SL_SL_NS1F_6thread17LinearCombinationISK_Li1EffLNS1K_9ScaleType4KindE0ELNS_15FloatRoundStyleE2ESK_EENS1_15EpilogueDefaultEEEEEvvEEEEvNT_6ParamsE)
        /*0008*/ 	.word	0x000000a8


	//----- nvinfo : EIATTR_FRAME_SIZE
	.align		4
.L_12:
        /*000c*/ 	.byte	0x04, 0x11
        /*000e*/ 	.short	(.L_14 - .L_13)
	.align		4
.L_13:
        /*0010*/ 	.word	index@(_ZN7cutlass13device_kernelINS_4gemm6kernel13GemmUniversalIN4cute5tupleIJiiiiEEENS1_10collective13CollectiveMmaINS1_37MainloopSm90TmaGmmaWarpSpecializedFP8ILi17ENS5_IJNS4_1CILi2EEENSA_ILi1EEESC_EEENS1_35KernelTmaWarpSpecializedCooperativeEEENS5_IJNSA_ILi192EEENSA_ILi16EEENSA_ILi64EEEEEENS_12float_e4m3_tENS5_IJlSC_lEEESK_SL_NS4_8TiledMMAINS4_8MMA_AtomIJNS4_4SM904GMMA30MMA_64x16x32_F32E4M3E4M3_SS_TNILNSP_7ScaleInE1ELSR_1EEEEEENS4_6LayoutISD_NS5_IJSC_NSA_ILi0EEESV_EEEEENS5_IJNS4_10UnderscoreESY_SY_EEEEENS4_13SM90_TMA_LOADENS4_14ComposedLayoutINS4_7SwizzleILi2ELi4ELi3EEENS4_18smem_ptr_flag_bitsILi8EEENSU_INS5_IJNSA_ILi8EEESI_EEENS5_IJSI_SC_EEEEEEEvNS4_8identityENS4_23SM90_TMA_LOAD_MULTICASTES1B_vS1C_EENS_8epilogue10collective6detail29Sm90TmaWarpSpecializedAdapterINS1G_15DefaultEpilogueISK_SL_SL_NS1F_6thread17LinearCombinationISK_Li1EffLNS1K_9ScaleType4KindE0ELNS_15FloatRoundStyleE2ESK_EENS1_15EpilogueDefaultEEEEEvvEEEEvNT_6ParamsE)
        /*0014*/ 	.word	0x00000000


	//----- nvinfo : EIATTR_MIN_STACK_SIZE
	.align		4
.L_14:
        /*0018*/ 	.byte	0x04, 0x12
        /*001a*/ 	.short	(.L_16 - .L_15)
	.align		4
.L_15:
        /*001c*/ 	.word	index@(_ZN7cutlass13device_kernelINS_4gemm6kernel13GemmUniversalIN4cute5tupleIJiiiiEEENS1_10collective13CollectiveMmaINS1_37MainloopSm90TmaGmmaWarpSpecializedFP8ILi17ENS5_IJNS4_1CILi2EEENSA_ILi1EEESC_EEENS1_35KernelTmaWarpSpecializedCooperativeEEENS5_IJNSA_ILi192EEENSA_ILi16EEENSA_ILi64EEEEEENS_12float_e4m3_tENS5_IJlSC_lEEESK_SL_NS4_8TiledMMAINS4_8MMA_AtomIJNS4_4SM904GMMA30MMA_64x16x32_F32E4M3E4M3_SS_TNILNSP_7ScaleInE1ELSR_1EEEEEENS4_6LayoutISD_NS5_IJSC_NSA_ILi0EEESV_EEEEENS5_IJNS4_10UnderscoreESY_SY_EEEEENS4_13SM90_TMA_LOADENS4_14ComposedLayoutINS4_7SwizzleILi2ELi4ELi3EEENS4_18smem_ptr_flag_bitsILi8EEENSU_INS5_IJNSA_ILi8EEESI_EEENS5_IJSI_SC_EEEEEEEvNS4_8identityENS4_23SM90_TMA_LOAD_MULTICASTES1B_vS1C_EENS_8epilogue10collective6detail29Sm90TmaWarpSpecializedAdapterINS1G_15DefaultEpilogueISK_SL_SL_NS1F_6thread17LinearCombinationISK_Li1EffLNS1K_9ScaleType4KindE0ELNS_15FloatRoundStyleE2ESK_EENS1_15EpilogueDefaultEEEEEvvEEEEvNT_6ParamsE)
        /*0020*/ 	.word	0x00000000
.L_16:


//--------------------- .nv.compat                --------------------------
	.section	.nv.compat,"",@"SHT_CUDA_COMPAT_INFO"
	.align	4
        /*0000*/ 	.byte	0x02, 0x09, 0x01, 0x00, 0x02, 0x02, 0x04, 0x00, 0x02, 0x05, 0x05, 0x00, 0x03, 0x07, 0x01, 0x01
        /*0010*/ 	.byte	0x02, 0x03, 0x01, 0x00, 0x02, 0x06, 0x01, 0x00, 0x04, 0x0b, 0x08, 0x00, 0x00, 0x00, 0x00, 0x00
        /*0020*/ 	.byte	0x00, 0x00, 0x00, 0x00


//--------------------- .nv.info._ZN7cutlass13device_kernelINS_4gemm6kernel13GemmUniversalIN4cute5tupleIJiiiiEEENS1_10collective13CollectiveMmaINS1_37MainloopSm90TmaGmmaWarpSpecializedFP8ILi17ENS5_IJNS4_1CILi2EEENSA_ILi1EEESC_EEENS1_35KernelTmaWarpSpecializedCooperativeEEENS5_IJNSA_ILi192EEENSA_ILi16EEENSA_ILi64EEEEEENS_12float_e4m3_tENS5_IJlSC_lEEESK_SL_NS4_8TiledMMAINS4_8MMA_AtomIJNS4_4SM904GMMA30MMA_64x16x32_F32E4M3E4M3_SS_TNILNSP_7ScaleInE1ELSR_1EEEEEENS4_6LayoutISD_NS5_IJSC_NSA_ILi0EEESV_EEEEENS5_IJNS4_10UnderscoreESY_SY_EEEEENS4_13SM90_TMA_LOADENS4_14ComposedLayoutINS4_7SwizzleILi2ELi4ELi3EEENS4_18smem_ptr_flag_bitsILi8EEENSU_INS5_IJNSA_ILi8EEESI_EEENS5_IJSI_SC_EEEEEEEvNS4_8identityENS4_23SM90_TMA_LOAD_MULTICASTES1B_vS1C_EENS_8epilogue10collective6detail29Sm90TmaWarpSpecializedAdapterINS1G_15DefaultEpilogueISK_SL_SL_NS1F_6thread17LinearCombinationISK_Li1EffLNS1K_9ScaleType4KindE0ELNS_15FloatRoundStyleE2ESK_EENS1_15EpilogueDefaultEEEEEvvEEEEvNT_6ParamsE --------------------------
	.section	.nv.info._ZN7cutlass13device_kernelINS_4gemm6kernel13GemmUniversalIN4cute5tupleIJiiiiEEENS1_10collective13CollectiveMmaINS1_37MainloopSm90TmaGmmaWarpSpecializedFP8ILi17ENS5_IJNS4_1CILi2EEENSA_ILi1EEESC_EEENS1_35KernelTmaWarpSpecializedCooperativeEEENS5_IJNSA_ILi192EEENSA_ILi16EEENSA_ILi64EEEEEENS_12float_e4m3_tENS5_IJlSC_lEEESK_SL_NS4_8TiledMMAINS4_8MMA_AtomIJNS4_4SM904GMMA30MMA_64x16x32_F32E4M3E4M3_SS_TNILNSP_7ScaleInE1ELSR_1EEEEEENS4_6LayoutISD_NS5_IJSC_NSA_ILi0EEESV_EEEEENS5_IJNS4_10UnderscoreESY_SY_EEEEENS4_13SM90_TMA_LOADENS4_14ComposedLayoutINS4_7SwizzleILi2ELi4ELi3EEENS4_18smem_ptr_flag_bitsILi8EEENSU_INS5_IJNSA_ILi8EEESI_EEENS5_IJSI_SC_EEEEEEEvNS4_8identityENS4_23SM90_TMA_LOAD_MULTICASTES1B_vS1C_EENS_8epilogue10collective6detail29Sm90TmaWarpSpecializedAdapterINS1G_15DefaultEpilogueISK_SL_SL_NS1F_6thread17LinearCombinationISK_Li1EffLNS1K_9ScaleType4KindE0ELNS_15FloatRoundStyleE2ESK_EENS1_15EpilogueDefaultEEEEEvvEEEEvNT_6ParamsE,"",@"SHT_CUDA_INFO"
	.sectionflags	@""
	.align	4


	//----- nvinfo : EIATTR_CUDA_API_VERSION
	.align		4
        /*0000*/ 	.byte	0x04, 0x37
        /*0002*/ 	.short	(.L_18 - .L_17)
.L_17:
        /*0004*/ 	.word	0x00000082


	//----- nvinfo : EIATTR_KPARAM_INFO
	.align		4
.L_18:
        /*0008*/ 	.byte	0x04, 0x17
        /*000a*/ 	.short	(.L_20 - .L_19)
.L_19:
        /*000c*/ 	.word	0x00000000
        /*0010*/ 	.short	0x0000
        /*0012*/ 	.short	0x0070
        /*0014*/ 	.byte	0x00, 0xf0, 0x01, 0x10


	//----- nvinfo : EIATTR_SPARSE_MMA_MASK
	.align		4
.L_20:
        /*0018*/ 	.byte	0x03, 0x50
        /*001a*/ 	.short	0x0000


	//----- nvinfo : EIATTR_MAXREG_COUNT
	.align		4
        /*001c*/ 	.byte	0x03, 0x1b
        /*001e*/ 	.short	0x00a8


	//----- nvinfo : EIATTR_NUM_BARRIERS
	.align		4
        /*0020*/ 	.byte	0x02, 0x4c
        /*0022*/ 	.byte	0x01
	.zero		1


	//----- nvinfo : EIATTR_MERCURY_ISA_VERSION
	.align		4
        /*0024*/ 	.byte	0x03, 0x5f
        /*0026*/ 	.short	0x0101


	//----- nvinfo : EIATTR_INT_WARP_WIDE_INSTR_OFFSETS
	.align		4
        /*0028*/ 	.byte	0x04, 0x31
        /*002a*/ 	.short	(.L_22 - .L_21)


	//   ....[0]....
.L_21:
        /*002c*/ 	.word	0x00000670


	//   ....[1]....
        /*0030*/ 	.word	0x000006a0


	//   ....[2]....
        /*0034*/ 	.word	0x00000840


	//----- nvinfo : EIATTR_COOP_GROUP_MASK_REGIDS
	.align		4
.L_22:
        /*0038*/ 	.byte	0x04, 0x29
        /*003a*/ 	.short	(.L_24 - .L_23)


	//   ....[0]....
.L_23:
        /*003c*/ 	.word	0xffffffff


	//   ....[1]....
        /*0040*/ 	.word	0xffffffff


	//   ....[2]....
        /*0044*/ 	.word	0xffffffff


	//   ....[3]....
        /*0048*/ 	.word	0xffffffff


	//   ....[4]....
        /*004c*/ 	.word	0xffffffff


	//   ....[5]....
        /*0050*/ 	.word	0xffffffff


	//----- nvinfo : EIATTR_COOP_GROUP_INSTR_OFFSETS
	.align		4
.L_24:
        /*0054*/ 	.byte	0x04, 0x28
        /*0056*/ 	.short	(.L_26 - .L_25)


	//   ....[0]....
.L_25:
        /*0058*/ 	.word	0x00000060


	//   ....[1]....
        /*005c*/ 	.word	0x00000070


	//   ....[2]....
        /*0060*/ 	.word	0x00000130


	//   ....[3]....
        /*0064*/ 	.word	0x000004a0


	//   ....[4]....
        /*0068*/ 	.word	0x000009c0


	//   ....[5]....
        /*006c*/ 	.word	0x00001430


	//----- nvinfo : EIATTR_REG_RECONFIG
	.align		4
.L_26:
        /*0070*/ 	.byte	0x01, 0x54
	.zero		2


	//----- nvinfo : EIATTR_MBARRIER_INSTR_OFFSETS
	.align		4
        /*0074*/ 	.byte	0x04, 0x39
        /*0076*/ 	.short	(.L_28 - .L_27)


	//   ....[0]....
.L_27:
        /*0078*/ 	.word	0x00000250
        /*007c*/ 	.word	0x000000ff
        /*0080*/ 	.word	0x00000000
        /*0084*/ 	.short	0x0100
        /*0086*/ 	.byte	0x08
	.zero		1


	//   ....[1]....
        /*0088*/ 	.word	0x00000260
        /*008c*/ 	.word	0x000000ff
        /*0090*/ 	.word	0x00000088
        /*0094*/ 	.short	0x0100
        /*0096*/ 	.byte	0x08
	.zero		1


	//   ....[2]....
        /*0098*/ 	.word	0x00000270
        /*009c*/ 	.word	0x000000ff
        /*00a0*/ 	.word	0x00000008
        /*00a4*/ 	.short	0x0100
        /*00a6*/ 	.byte	0x08
	.zero		1


	//   ....[3]....
        /*00a8*/ 	.word	0x00000280
        /*00ac*/ 	.word	0x000000ff
        /*00b0*/ 	.word	0x00000090
        /*00b4*/ 	.short	0x0100
        /*00b6*/ 	.byte	0x08
	.zero		1


	//   ....[4]....
        /*00b8*/ 	.word	0x00000290
        /*00bc*/ 	.word	0x000000ff
        /*00c0*/ 	.word	0x00000010
        /*00c4*/ 	.short	0x0100
        /*00c6*/ 	.byte	0x08
	.zero		1


	//   ....[5]....
        /*00c8*/ 	.word	0x000002a0
        /*00cc*/ 	.word	0x000000ff
        /*00d0*/ 	.word	0x00000098
        /*00d4*/ 	.short	0x0100
        /*00d6*/ 	.byte	0x08
	.zero		1


	//   ....[6]....
        /*00d8*/ 	.word	0x000002b0
        /*00dc*/ 	.word	0x000000ff
        /*00e0*/ 	.word	0x00000018
        /*00e4*/ 	.short	0x0100
        /*00e6*/ 	.byte	0x08
	.zero		1


	//   ....[7]....
        /*00e8*/ 	.word	0x000002c0
        /*00ec*/ 	.word	0x000000ff
        /*00f0*/ 	.word	0x000000a0
        /*00f4*/ 	.short	0x0100
        /*00f6*/ 	.byte	0x08
	.zero		1


	//   ....[8]....
        /*00f8*/ 	.word	0x000002d0
        /*00fc*/ 	.word	0x000000ff
        /*0100*/ 	.word	0x00000020
        /*0104*/ 	.short	0x0100
        /*0106*/ 	.byte	0x08
	.zero		1


	//   ....[9]....
        /*0108*/ 	.word	0x000002e0
        /*010c*/ 	.word	0x000000ff
        /*0110*/ 	.word	0x000000a8
        /*0114*/ 	.short	0x0100
        /*0116*/ 	.byte	0x08
	.zero		1


	//   ....[10]....
        /*0118*/ 	.word	0x000002f0
        /*011c*/ 	.word	0x000000ff
        /*0120*/ 	.word	0x00000028
        /*0124*/ 	.short	0x0100
        /*0126*/ 	.byte	0x08
	.zero		1


	//   ....[11]....
        /*0128*/ 	.word	0x00000300
        /*012c*/ 	.word	0x000000ff
        /*0130*/ 	.word	0x000000b0
        /*0134*/ 	.short	0x0100
        /*0136*/ 	.byte	0x08
	.zero		1


	//   ....[12]....
        /*0138*/ 	.word	0x00000310
        /*013c*/ 	.word	0x000000ff
        /*0140*/ 	.word	0x00000030
        /*0144*/ 	.short	0x0100
        /*0146*/ 	.byte	0x08
	.zero		1


	//   ....[13]....
        /*0148*/ 	.word	0x00000320
        /*014c*/ 	.word	0x000000ff
        /*0150*/ 	.word	0x000000b8
        /*0154*/ 	.short	0x0100
        /*0156*/ 	.byte	0x08
	.zero		1


	//   ....[14]....
        /*0158*/ 	.word	0x00000330
        /*015c*/ 	.word	0x000000ff
        /*0160*/ 	.word	0x00000038
        /*0164*/ 	.short	0x0100
        /*0166*/ 	.byte	0x08
	.zero		1


	//   ....[15]....
        /*0168*/ 	.word	0x00000340
        /*016c*/ 	.word	0x000000ff
        /*0170*/ 	.word	0x000000c0
        /*0174*/ 	.short	0x0100
        /*0176*/ 	.byte	0x08
	.zero		1


	//   ....[16]....
        /*0178*/ 	.word	0x00000350
        /*017c*/ 	.word	0x000000ff
        /*0180*/ 	.word	0x00000040
        /*0184*/ 	.short	0x0100
        /*0186*/ 	.byte	0x08
	.zero		1


	//   ....[17]....
        /*0188*/ 	.word	0x00000360
        /*018c*/ 	.word	0x000000ff
        /*0190*/ 	.word	0x000000c8
        /*0194*/ 	.short	0x0100
        /*0196*/ 	.byte	0x08
	.zero		1


	//   ....[18]....
        /*0198*/ 	.word	0x00000370
        /*019c*/ 	.word	0x000000ff
        /*01a0*/ 	.word	0x00000048
        /*01a4*/ 	.short	0x0100
        /*01a6*/ 	.byte	0x08
	.zero		1


	//   ....[19]....
        /*01a8*/ 	.word	0x00000380
        /*01ac*/ 	.word	0x000000ff
        /*01b0*/ 	.word	0x000000d0
        /*01b4*/ 	.short	0x0100
        /*01b6*/ 	.byte	0x08
	.zero		1


	//   ....[20]....
        /*01b8*/ 	.word	0x00000390
        /*01bc*/ 	.word	0x000000ff
        /*01c0*/ 	.word	0x00000050
        /*01c4*/ 	.short	0x0100
        /*01c6*/ 	.byte	0x08
	.zero		1


	//   ....[21]....
        /*01c8*/ 	.word	0x000003a0
        /*01cc*/ 	.word	0x000000ff
        /*01d0*/ 	.word	0x000000d8
        /*01d4*/ 	.short	0x0100
        /*01d6*/ 	.byte	0x08
	.zero		1


	//   ....[22]....
        /*01d8*/ 	.word	0x000003b0
        /*01dc*/ 	.word	0x000000ff
        /*01e0*/ 	.word	0x00000058
        /*01e4*/ 	.short	0x0100
        /*01e6*/ 	.byte	0x08
	.zero		1


	//   ....[23]....
        /*01e8*/ 	.word	0x000003c0
        /*01ec*/ 	.word	0x000000ff
        /*01f0*/ 	.word	0x000000e0
        /*01f4*/ 	.short	0x0100
        /*01f6*/ 	.byte	0x08
	.zero		1


	//   ....[24]....
        /*01f8*/ 	.word	0x000003d0
        /*01fc*/ 	.word	0x000000ff
        /*0200*/ 	.word	0x00000060
        /*0204*/ 	.short	0x0100
        /*0206*/ 	.byte	0x08
	.zero		1


	//   ....[25]....
        /*0208*/ 	.word	0x000003e0
        /*020c*/ 	.word	0x000000ff
        /*0210*/ 	.word	0x000000e8
        /*0214*/ 	.short	0x0100
        /*0216*/ 	.byte	0x08
	.zero		1


	//   ....[26]....
        /*0218*/ 	.word	0x000003f0
        /*021c*/ 	.word	0x000000ff
        /*0220*/ 	.word	0x00000068
        /*0224*/ 	.short	0x0100
        /*0226*/ 	.byte	0x08
	.zero		1


	//   ....[27]....
        /*0228*/ 	.word	0x00000400
        /*022c*/ 	.word	0x000000ff
        /*0230*/ 	.word	0x000000f0
        /*0234*/ 	.short	0x0100
        /*0236*/ 	.byte	0x08
	.zero		1


	//   ....[28]....
        /*0238*/ 	.word	0x00000410
        /*023c*/ 	.word	0x000000ff
        /*0240*/ 	.word	0x00000070
        /*0244*/ 	.short	0x0100
        /*0246*/ 	.byte	0x08
	.zero		1


	//   ....[29]....
        /*0248*/ 	.word	0x00000420
        /*024c*/ 	.word	0x000000ff
        /*0250*/ 	.word	0x000000f8
        /*0254*/ 	.short	0x0100
        /*0256*/ 	.byte	0x08
	.zero		1


	//   ....[30]....
        /*0258*/ 	.word	0x00000430
        /*025c*/ 	.word	0x000000ff
        /*0260*/ 	.word	0x00000078
        /*0264*/ 	.short	0x0100
        /*0266*/ 	.byte	0x08
	.zero		1


	//   ....[31]....
        /*0268*/ 	.word	0x00000440
        /*026c*/ 	.word	0x000000ff
        /*0270*/ 	.word	0x00000100
        /*0274*/ 	.short	0x0100
        /*0276*/ 	.byte	0x08
	.zero		1


	//   ....[32]....
        /*0278*/ 	.word	0x00000450
        /*027c*/ 	.word	0x000000ff
        /*0280*/ 	.word	0x00000080
        /*0284*/ 	.short	0x0100
        /*0286*/ 	.byte	0x08
	.zero		1


	//   ....[33]....
        /*0288*/ 	.word	0x00000460
        /*028c*/ 	.word	0x000000ff
        /*0290*/ 	.word	0x00000108
        /*0294*/ 	.short	0x0100
        /*0296*/ 	.byte	0x08
	.zero		1


	//   ....[34]....
        /*0298*/ 	.word	0x000008d0
        /*029c*/ 	.word	0x000000ff
        /*02a0*/ 	.word	0x00000120
        /*02a4*/ 	.short	0x0100
        /*02a6*/ 	.byte	0x06
	.zero		1


	//   ....[35]....
        /*02a8*/ 	.word	0x00000960
        /*02ac*/ 	.word	0x000000ff
        /*02b0*/ 	.word	0x00000128
        /*02b4*/ 	.short	0x0100
        /*02b6*/ 	.byte	0x06
	.zero		1


	//   ....[36]....
        /*02b8*/ 	.word	0x00001670
        /*02bc*/ 	.word	0x000000ff
        /*02c0*/ 	.word	0x00000000
        /*02c4*/ 	.short	0x010a
        /*02c6*/ 	.byte	0x06
	.zero		1


	//   ....[37]....
        /*02c8*/ 	.word	0x000016b0
        /*02cc*/ 	.word	0x000000ff
        /*02d0*/ 	.word	0x00000000
        /*02d4*/ 	.short	0x010a
        /*02d6*/ 	.byte	0x06
	.zero		1


	//   ....[38]....
        /*02d8*/ 	.word	0x00001c10
        /*02dc*/ 	.word	0x000000ff
        /*02e0*/ 	.word	0x00000000
        /*02e4*/ 	.short	0x010a
        /*02e6*/ 	.byte	0x0c
	.zero		1


	//   ....[39]....
        /*02e8*/ 	.word	0x00001c50
        /*02ec*/ 	.word	0x000000ff
        /*02f0*/ 	.word	0x00000000
        /*02f4*/ 	.short	0x010a
        /*02f6*/ 	.byte	0x0c
	.zero		1


	//   ....[40]....
        /*02f8*/ 	.word	0x00002020
        /*02fc*/ 	.word	0x0000000a
        /*0300*/ 	.word	0x00000000
        /*0304*/ 	.short	0x0101
        /*0306*/ 	.byte	0x3f
	.zero		1


	//   ....[41]....
        /*0308*/ 	.word	0x000023c0
        /*030c*/ 	.word	0x00000004
        /*0310*/ 	.word	0x00000000
        /*0314*/ 	.short	0x0101
        /*0316*/ 	.byte	0x3f
	.zero		1


	//   ....[42]....
        /*0318*/ 	.word	0x00004b50
        /*031c*/ 	.word	0x00000015
        /*0320*/ 	.word	0x00000088
        /*0324*/ 	.short	0x010a
        /*0326*/ 	.byte	0x3f
	.zero		1


	//   ....[43]....
        /*0328*/ 	.word	0x00004ee0
        /*032c*/ 	.word	0x00000004
        /*0330*/ 	.word	0x00000128
        /*0334*/ 	.short	0x0101
        /*0336*/ 	.byte	0x3f
	.zero		1


	//   ....[44]....
        /*0338*/ 	.word	0x00005630
        /*033c*/ 	.word	0x00000006
        /*0340*/ 	.word	0x00000000
        /*0344*/ 	.short	0x010a
        /*0346*/ 	.byte	0x3f
	.zero		1


	//   ....[45]....
        /*0348*/ 	.word	0x000056b0
        /*034c*/ 	.word	0x00000007
        /*0350*/ 	.word	0x00000000
        /*0354*/ 	.short	0x010a
        /*0356*/ 	.byte	0x3f
	.zero		1


	//   ....[46]....
        /*0358*/ 	.word	0x00005740
        /*035c*/ 	.word	0x00000006
        /*0360*/ 	.word	0x00000000
        /*0364*/ 	.short	0x010a
        /*0366*/ 	.byte	0x3f
	.zero		1


	//   ....[47]....
        /*0368*/ 	.word	0x000057d0
        /*036c*/ 	.word	0x00000009
        /*0370*/ 	.word	0x00000000
        /*0374*/ 	.short	0x010a
        /*0376*/ 	.byte	0x3f
	.zero		1


	//   ....[48]....
        /*0378*/ 	.word	0x00005860
        /*037c*/ 	.word	0x00000006
        /*0380*/ 	.word	0x00000000
        /*0384*/ 	.short	0x010a
        /*0386*/ 	.byte	0x3f
	.zero		1


	//   ....[49]....
        /*0388*/ 	.word	0x000058f0
        /*038c*/ 	.word	0x00000009
        /*0390*/ 	.word	0x00000000
        /*0394*/ 	.short	0x010a
        /*0396*/ 	.byte	0x3f
	.zero		1


	//   ....[50]....
        /*0398*/ 	.word	0x00005980
        /*039c*/ 	.word	0x00000006
        /*03a0*/ 	.word	0x00000000
        /*03a4*/ 	.short	0x010a
        /*03a6*/ 	.byte	0x3f
	.zero		1


	//   ....[51]....
        /*03a8*/ 	.word	0x00005a10
        /*03ac*/ 	.word	0x00000009
        /*03b0*/ 	.word	0x00000000
        /*03b4*/ 	.short	0x010a
        /*03b6*/ 	.byte	0x3f
	.zero		1


	//   ....[52]....
        /*03b8*/ 	.word	0x00005aa0
        /*03bc*/ 	.word	0x00000006
        /*03c0*/ 	.word	0x00000000
        /*03c4*/ 	.short	0x010a
        /*03c6*/ 	.byte	0x3f
	.zero		1


	//   ....[53]....
        /*03c8*/ 	.word	0x00005b30
        /*03cc*/ 	.word	0x00000009
        /*03d0*/ 	.word	0x00000000
        /*03d4*/ 	.short	0x010a
        /*03d6*/ 	.byte	0x3f
	.zero		1


	//   ....[54]....
        /*03d8*/ 	.word	0x00005bc0
        /*03dc*/ 	.word	0x00000006
        /*03e0*/ 	.word	0x00000000
        /*03e4*/ 	.short	0x010a
        /*03e6*/ 	.byte	0x3f
	.zero		1


	//   ....[55]....
        /*03e8*/ 	.word	0x00005c50
        /*03ec*/ 	.word	0x00000009
        /*03f0*/ 	.word	0x00000000
        /*03f4*/ 	.short	0x010a
        /*03f6*/ 	.byte	0x3f
	.zero		1


	//   ....[56]....
        /*03f8*/ 	.word	0x00005ce0
        /*03fc*/ 	.word	0x00000006
        /*0400*/ 	.word	0x00000000
        /*0404*/ 	.short	0x010a
        /*0406*/ 	.byte	0x3f
	.zero		1


	//   ....[57]....
        /*0408*/ 	.word	0x00005d70
        /*040c*/ 	.word	0x00000009
        /*0410*/ 	.word	0x00000000
        /*0414*/ 	.short	0x010a
        /*0416*/ 	.byte	0x3f
	.zero		1


	//   ....[58]....
        /*0418*/ 	.word	0x00005e00
        /*041c*/ 	.word	0x0000000a
        /*0420*/ 	.word	0x00000000
        /*0424*/ 	.short	0x010a
        /*0426*/ 	.byte	0x3f
	.zero		1


	//   ....[59]....
        /*0428*/ 	.word	0x00005e90
        /*042c*/ 	.word	0x0000000b
        /*0430*/ 	.word	0x00000000
        /*0434*/ 	.short	0x010a
        /*0436*/ 	.byte	0x3f
	.zero		1


	//   ....[60]....
        /*0438*/ 	.word	0x00005f20
        /*043c*/ 	.word	0x00000003
        /*0440*/ 	.word	0x00000000
        /*0444*/ 	.short	0x010a
        /*0446*/ 	.byte	0x3f
	.zero		1


	//   ....[61]....
        /*0448*/ 	.word	0x00005f90
        /*044c*/ 	.word	0x00000005
        /*0450*/ 	.word	0x00000000
        /*0454*/ 	.short	0x010a
        /*0456*/ 	.byte	0x3f
	.zero		1


	//   ....[62]....
        /*0458*/ 	.word	0x00005ff0
        /*045c*/ 	.word	0x0000000b
        /*0460*/ 	.word	0x00000000
        /*0464*/ 	.short	0x010a
        /*0466*/ 	.byte	0x3f
	.zero		1


	//   ....[63]....
        /*0468*/ 	.word	0x000060c0
        /*046c*/ 	.word	0x00000015
        /*0470*/ 	.word	0x00000088
        /*0474*/ 	.short	0x010a
        /*0476*/ 	.byte	0x3f
	.zero		1


	//   ....[64]....
        /*0478*/ 	.word	0x00006190
        /*047c*/ 	.word	0x00000006
        /*0480*/ 	.word	0x00000000
        /*0484*/ 	.short	0x010a
        /*0486*/ 	.byte	0x3f
	.zero		1


	//   ....[65]....
        /*0488*/ 	.word	0x000061e0
        /*048c*/ 	.word	0x00000007
        /*0490*/ 	.word	0x00000000
        /*0494*/ 	.short	0x010a
        /*0496*/ 	.byte	0x3f
	.zero		1


	//   ....[66]....
        /*0498*/ 	.word	0x00006230
        /*049c*/ 	.word	0x00000006
        /*04a0*/ 	.word	0x00000000
        /*04a4*/ 	.short	0x010a
        /*04a6*/ 	.byte	0x3f
	.zero		1


	//   ....[67]....
        /*04a8*/ 	.word	0x00006280
        /*04ac*/ 	.word	0x00000009
        /*04b0*/ 	.word	0x00000000
        /*04b4*/ 	.short	0x010a
        /*04b6*/ 	.byte	0x3f
	.zero		1


	//   ....[68]....
        /*04b8*/ 	.word	0x000062d0
        /*04bc*/ 	.word	0x00000006
        /*04c0*/ 	.word	0x00000000
        /*04c4*/ 	.short	0x010a
        /*04c6*/ 	.byte	0x3f
	.zero		1


	//   ....[69]....
        /*04c8*/ 	.word	0x00006320
        /*04cc*/ 	.word	0x00000009
        /*04d0*/ 	.word	0x00000000
        /*04d4*/ 	.short	0x010a
        /*04d6*/ 	.byte	0x3f
	.zero		1


	//   ....[70]....
        /*04d8*/ 	.word	0x00006370
        /*04dc*/ 	.word	0x00000006
        /*04e0*/ 	.word	0x00000000
        /*04e4*/ 	.short	0x010a
        /*04e6*/ 	.byte	0x3f
	.zero		1


	//   ....[71]....
        /*04e8*/ 	.word	0x000063c0
        /*04ec*/ 	.word	0x00000009
        /*04f0*/ 	.word	0x00000000
        /*04f4*/ 	.short	0x010a
        /*04f6*/ 	.byte	0x3f
	.zero		1


	//   ....[72]....
        /*04f8*/ 	.word	0x00006410
        /*04fc*/ 	.word	0x00000006
        /*0500*/ 	.word	0x00000000
        /*0504*/ 	.short	0x010a
        /*0506*/ 	.byte	0x3f
	.zero		1


	//   ....[73]....
        /*0508*/ 	.word	0x00006460
        /*050c*/ 	.word	0x00000009
        /*0510*/ 	.word	0x00000000
        /*0514*/ 	.short	0x010a
        /*0516*/ 	.byte	0x3f
	.zero		1


	//   ....[74]....
        /*0518*/ 	.word	0x000064b0
        /*051c*/ 	.word	0x00000006
        /*0520*/ 	.word	0x00000000
        /*0524*/ 	.short	0x010a
        /*0526*/ 	.byte	0x3f
	.zero		1


	//   ....[75]....
        /*0528*/ 	.word	0x00006500
        /*052c*/ 	.word	0x00000009
        /*0530*/ 	.word	0x00000000
        /*0534*/ 	.short	0x010a
        /*0536*/ 	.byte	0x3f
	.zero		1


	//   ....[76]....
        /*0538*/ 	.word	0x00006550
        /*053c*/ 	.word	0x00000006
        /*0540*/ 	.word	0x00000000
        /*0544*/ 	.short	0x010a
        /*0546*/ 	.byte	0x3f
	.zero		1


	//   ....[77]....
        /*0548*/ 	.word	0x000065a0
        /*054c*/ 	.word	0x00000009
        /*0550*/ 	.word	0x00000000
        /*0554*/ 	.short	0x010a
        /*0556*/ 	.byte	0x3f
	.zero		1


	//   ....[78]....
        /*0558*/ 	.word	0x000065f0
        /*055c*/ 	.word	0x0000000a
        /*0560*/ 	.word	0x00000000
        /*0564*/ 	.short	0x010a
        /*0566*/ 	.byte	0x3f
	.zero		1


	//   ....[79]....
        /*0568*/ 	.word	0x00006640
        /*056c*/ 	.word	0x0000000b
        /*0570*/ 	.word	0x00000000
        /*0574*/ 	.short	0x010a
        /*0576*/ 	.byte	0x3f
	.zero		1


	//----- nvinfo : EIATTR_NUM_MBARRIERS
	.align		4
.L_28:
        /*0578*/ 	.byte	0x03, 0x38
        /*057a*/ 	.short	0x0024


	//----- nvinfo : EIATTR_EXIT_INSTR_OFFSETS
	.align		4
        /*057c*/ 	.byte	0x04, 0x1c
        /*057e*/ 	.short	(.L_30 - .L_29)


	//   ....[0]....
.L_29:
        /*0580*/ 	.word	0x00000b20


	//   ....[1]....
        /*0584*/ 	.word	0x00001300


	//   ....[2]....
        /*0588*/ 	.word	0x00004260


	//   ....[3]....
        /*058c*/ 	.word	0x000047c0


	//   ....[4]....
        /*0590*/ 	.word	0x00005f70


	//----- nvinfo : EIATTR_MAX_THREADS
	.align		4
.L_30:
        /*0594*/ 	.byte	0x04, 0x05
        /*0596*/ 	.short	(.L_32 - .L_31)
.L_31:
        /*0598*/ 	.word	0x00000180
        /*059c*/ 	.word	0x00000001
        /*05a0*/ 	.word	0x00000001


	//----- nvinfo : EIATTR_CRS_STACK_SIZE
	.align		4
.L_32:
        /*05a4*/ 	.byte	0x04, 0x1e
        /*05a6*/ 	.short	(.L_34 - .L_33)
.L_33:
        /*05a8*/ 	.word	0x00000000


	//----- nvinfo : EIATTR_CBANK_PARAM_SIZE
	.align		4
.L_34:
        /*05ac*/ 	.byte	0x03, 0x19
        /*05ae*/ 	.short	0x0470


	//----- nvinfo : EIATTR_PARAM_CBANK
	.align		4
        /*05b0*/ 	.byte	0x04, 0x0a
        /*05b2*/ 	.short	(.L_36 - .L_35)
	.align		4
.L_35:
        /*05b4*/ 	.word	index@(.nv.constant0._ZN7cutlass13device_kernelINS_4gemm6kernel13GemmUniversalIN4cute5tupleIJiiiiEEENS1_10collective13CollectiveMmaINS1_37MainloopSm90TmaGmmaWarpSpecializedFP8ILi17ENS5_IJNS4_1CILi2EEENSA_ILi1EEESC_EEENS1_35KernelTmaWarpSpecializedCooperativeEEENS5_IJNSA_ILi192EEENSA_ILi16EEENSA_ILi64EEEEEENS_12float_e4m3_tENS5_IJlSC_lEEESK_SL_NS4_8TiledMMAINS4_8MMA_AtomIJNS4_4SM904GMMA30MMA_64x16x32_F32E4M3E4M3_SS_TNILNSP_7ScaleInE1ELSR_1EEEEEENS4_6LayoutISD_NS5_IJSC_NSA_ILi0EEESV_EEEEENS5_IJNS4_10UnderscoreESY_SY_EEEEENS4_13SM90_TMA_LOADENS4_14ComposedLayoutINS4_7SwizzleILi2ELi4ELi3EEENS4_18smem_ptr_flag_bitsILi8EEENSU_INS5_IJNSA_ILi8EEESI_EEENS5_IJSI_SC_EEEEEEEvNS4_8identityENS4_23SM90_TMA_LOAD_MULTICASTES1B_vS1C_EENS_8epilogue10collective6detail29Sm90TmaWarpSpecializedAdapterINS1G_15DefaultEpilogueISK_SL_SL_NS1F_6thread17LinearCombinationISK_Li1EffLNS1K_9ScaleType4KindE0ELNS_15FloatRoundStyleE2ESK_EENS1_15EpilogueDefaultEEEEEvvEEEEvNT_6ParamsE)
        /*05b8*/ 	.short	0x0210
        /*05ba*/ 	.short	0x0470


	//----- nvinfo : EIATTR_SW_WAR
	.align		4
.L_36:
        /*05bc*/ 	.byte	0x04, 0x36
        /*05be*/ 	.short	(.L_38 - .L_37)
.L_37:
        /*05c0*/ 	.word	0x00000008
.L_38:


//--------------------- .nv.callgraph             --------------------------
	.section	.nv.callgraph,"",@"SHT_CUDA_CALLGRAPH"
	.align	4
	.sectionentsize	8
	.align		4
        /*0000*/ 	.word	0x00000000
	.align		4
        /*0004*/ 	.word	0xffffffff
	.align		4
        /*0008*/ 	.word	0x00000000
	.align		4
        /*000c*/ 	.word	0xfffffffe
	.align		4
        /*0010*/ 	.word	0x00000000
	.align		4
        /*0014*/ 	.word	0xfffffffd
	.align		4
        /*0018*/ 	.word	0x00000000
	.align		4
        /*001c*/ 	.word	0xfffffffc


//--------------------- .nv.constant4             --------------------------
	.section	.nv.constant4,"a",@progbits
	.align	8
	.align		8
.nv.constant4:
        /*0000*/ 	.dword	_ZN40_INTERNAL_e9b0de44_4_k_cu_c6a07058_106504cuda3std3__45__cpo5beginE
	.align		8
        /*0008*/ 	.dword	_ZN40_INTERNAL_e9b0de44_4_k_cu_c6a07058_106504cuda3std3__45__cpo3endE
	.align		8
        /*0010*/ 	.dword	_ZN40_INTERNAL_e9b0de44_4_k_cu_c6a07058_106504cuda3std3__45__cpo6cbeginE
	.align		8
        /*0018*/ 	.dword	_ZN40_INTERNAL_e9b0de44_4_k_cu_c6a07058_106504cuda3std3__45__cpo4cendE
	.align		8
        /*0020*/ 	.dword	_ZN40_INTERNAL_e9b0de44_4_k_cu_c6a07058_106504cuda3std3__442_GLOBAL__N__e9b0de44_4_k_cu_c6a07058_106506ignoreE
	.align		8
        /*0028*/ 	.dword	_ZN40_INTERNAL_e9b0de44_4_k_cu_c6a07058_106504cuda3std3__419piecewise_constructE
	.align		8
        /*0030*/ 	.dword	_ZN40_INTERNAL_e9b0de44_4_k_cu_c6a07058_106504cuda3std3__48in_placeE
	.align		8
        /*0038*/ 	.dword	_ZN40_INTERNAL_e9b0de44_4_k_cu_c6a07058_106504cuda3std6ranges3__45__cpo4swapE
	.align		8
        /*0040*/ 	.dword	_ZN40_INTERNAL_e9b0de44_4_k_cu_c6a07058_106504cuda3std6ranges3__45__cpo9iter_moveE
	.align		8
        /*0048*/ 	.dword	_ZN40_INTERNAL_e9b0de44_4_k_cu_c6a07058_106504cute7productE
	.align		8
        /*0050*/ 	.dword	_ZN40_INTERNAL_e9b0de44_4_k_cu_c6a07058_106504cute1_E


//--------------------- .text._ZN7cutlass13device_kernelINS_4gemm6kernel13GemmUniversalIN4cute5tupleIJiiiiEEENS1_10collective13CollectiveMmaINS1_37MainloopSm90TmaGmmaWarpSpecializedFP8ILi17ENS5_IJNS4_1CILi2EEENSA_ILi1EEESC_EEENS1_35KernelTmaWarpSpecializedCooperativeEEENS5_IJNSA_ILi192EEENSA_ILi16EEENSA_ILi64EEEEEENS_12float_e4m3_tENS5_IJlSC_lEEESK_SL_NS4_8TiledMMAINS4_8MMA_AtomIJNS4_4SM904GMMA30MMA_64x16x32_F32E4M3E4M3_SS_TNILNSP_7ScaleInE1ELSR_1EEEEEENS4_6LayoutISD_NS5_IJSC_NSA_ILi0EEESV_EEEEENS5_IJNS4_10UnderscoreESY_SY_EEEEENS4_13SM90_TMA_LOADENS4_14ComposedLayoutINS4_7SwizzleILi2ELi4ELi3EEENS4_18smem_ptr_flag_bitsILi8EEENSU_INS5_IJNSA_ILi8EEESI_EEENS5_IJSI_SC_EEEEEEEvNS4_8identityENS4_23SM90_TMA_LOAD_MULTICASTES1B_vS1C_EENS_8epilogue10collective6detail29Sm90TmaWarpSpecializedAdapterINS1G_15DefaultEpilogueISK_SL_SL_NS1F_6thread17LinearCombinationISK_Li1EffLNS1K_9ScaleType4KindE0ELNS_15FloatRoundStyleE2ESK_EENS1_15EpilogueDefaultEEEEEvvEEEEvNT_6ParamsE --------------------------
	.section	.text._ZN7cutlass13device_kernelINS_4gemm6kernel13GemmUniversalIN4cute5tupleIJiiiiEEENS1_10collective13CollectiveMmaINS1_37MainloopSm90TmaGmmaWarpSpecializedFP8ILi17ENS5_IJNS4_1CILi2EEENSA_ILi1EEESC_EEENS1_35KernelTmaWarpSpecializedCooperativeEEENS5_IJNSA_ILi192EEENSA_ILi16EEENSA_ILi64EEEEEENS_12float_e4m3_tENS5_IJlSC_lEEESK_SL_NS4_8TiledMMAINS4_8MMA_AtomIJNS4_4SM904GMMA30MMA_64x16x32_F32E4M3E4M3_SS_TNILNSP_7ScaleInE1ELSR_1EEEEEENS4_6LayoutISD_NS5_IJSC_NSA_ILi0EEESV_EEEEENS5_IJNS4_10UnderscoreESY_SY_EEEEENS4_13SM90_TMA_LOADENS4_14ComposedLayoutINS4_7SwizzleILi2ELi4ELi3EEENS4_18smem_ptr_flag_bitsILi8EEENSU_INS5_IJNSA_ILi8EEESI_EEENS5_IJSI_SC_EEEEEEEvNS4_8identityENS4_23SM90_TMA_LOAD_MULTICASTES1B_vS1C_EENS_8epilogue10collective6detail29Sm90TmaWarpSpecializedAdapterINS1G_15DefaultEpilogueISK_SL_SL_NS1F_6thread17LinearCombinationISK_Li1EffLNS1K_9ScaleType4KindE0ELNS_15FloatRoundStyleE2ESK_EENS1_15EpilogueDefaultEEEEEvvEEEEvNT_6ParamsE,"ax",@progbits
	.align	128
.text._ZN7cutlass13device_kernelINS_4gemm6kernel13GemmUniversalIN4cute5tupleIJiiiiEEENS1_10collective13CollectiveMmaINS1_37MainloopSm90TmaGmmaWarpSpecializedFP8ILi17ENS5_IJNS4_1CILi2EEENSA_ILi1EEESC_EEENS1_35KernelTmaWarpSpecializedCooperativeEEENS5_IJNSA_ILi192EEENSA_ILi16EEENSA_ILi64EEEEEENS_12float_e4m3_tENS5_IJlSC_lEEESK_SL_NS4_8TiledMMAINS4_8MMA_AtomIJNS4_4SM904GMMA30MMA_64x16x32_F32E4M3E4M3_SS_TNILNSP_7ScaleInE1ELSR_1EEEEEENS4_6LayoutISD_NS5_IJSC_NSA_ILi0EEESV_EEEEENS5_IJNS4_10UnderscoreESY_SY_EEEEENS4_13SM90_TMA_LOADENS4_14ComposedLayoutINS4_7SwizzleILi2ELi4ELi3EEENS4_18smem_ptr_flag_bitsILi8EEENSU_INS5_IJNSA_ILi8EEESI_EEENS5_IJSI_SC_EEEEEEEvNS4_8identityENS4_23SM90_TMA_LOAD_MULTICASTES1B_vS1C_EENS_8epilogue10collective6detail29Sm90TmaWarpSpecializedAdapterINS1G_15DefaultEpilogueISK_SL_SL_NS1F_6thread17LinearCombinationISK_Li1EffLNS1K_9ScaleType4KindE0ELNS_15FloatRoundStyleE2ESK_EENS1_15EpilogueDefaultEEEEEvvEEEEvNT_6ParamsE:
        .type           _ZN7cutlass13device_kernelINS_4gemm6kernel13GemmUniversalIN4cute5tupleIJiiiiEEENS1_10collective13CollectiveMmaINS1_37MainloopSm90TmaGmmaWarpSpecializedFP8ILi17ENS5_IJNS4_1CILi2EEENSA_ILi1EEESC_EEENS1_35KernelTmaWarpSpecializedCooperativeEEENS5_IJNSA_ILi192EEENSA_ILi16EEENSA_ILi64EEEEEENS_12float_e4m3_tENS5_IJlSC_lEEESK_SL_NS4_8TiledMMAINS4_8MMA_AtomIJNS4_4SM904GMMA30MMA_64x16x32_F32E4M3E4M3_SS_TNILNSP_7ScaleInE1ELSR_1EEEEEENS4_6LayoutISD_NS5_IJSC_NSA_ILi0EEESV_EEEEENS5_IJNS4_10UnderscoreESY_SY_EEEEENS4_13SM90_TMA_LOADENS4_14ComposedLayoutINS4_7SwizzleILi2ELi4ELi3EEENS4_18smem_ptr_flag_bitsILi8EEENSU_INS5_IJNSA_ILi8EEESI_EEENS5_IJSI_SC_EEEEEEEvNS4_8identityENS4_23SM90_TMA_LOAD_MULTICASTES1B_vS1C_EENS_8epilogue10collective6detail29Sm90TmaWarpSpecializedAdapterINS1G_15DefaultEpilogueISK_SL_SL_NS1F_6thread17LinearCombinationISK_Li1EffLNS1K_9ScaleType4KindE0ELNS_15FloatRoundStyleE2ESK_EENS1_15EpilogueDefaultEEEEEvvEEEEvNT_6ParamsE,@function
        .size           _ZN7cutlass13device_kernelINS_4gemm6kernel13GemmUniversalIN4cute5tupleIJiiiiEEENS1_10collective13CollectiveMmaINS1_37MainloopSm90TmaGmmaWarpSpecializedFP8ILi17ENS5_IJNS4_1CILi2EEENSA_ILi1EEESC_EEENS1_35KernelTmaWarpSpecializedCooperativeEEENS5_IJNSA_ILi192EEENSA_ILi16EEENSA_ILi64EEEEEENS_12float_e4m3_tENS5_IJlSC_lEEESK_SL_NS4_8TiledMMAINS4_8MMA_AtomIJNS4_4SM904GMMA30MMA_64x16x32_F32E4M3E4M3_SS_TNILNSP_7ScaleInE1ELSR_1EEEEEENS4_6LayoutISD_NS5_IJSC_NSA_ILi0EEESV_EEEEENS5_IJNS4_10UnderscoreESY_SY_EEEEENS4_13SM90_TMA_LOADENS4_14ComposedLayoutINS4_7SwizzleILi2ELi4ELi3EEENS4_18smem_ptr_flag_bitsILi8EEENSU_INS5_IJNSA_ILi8EEESI_EEENS5_IJSI_SC_EEEEEEEvNS4_8identityENS4_23SM90_TMA_LOAD_MULTICASTES1B_vS1C_EENS_8epilogue10collective6detail29Sm90TmaWarpSpecializedAdapterINS1G_15DefaultEpilogueISK_SL_SL_NS1F_6thread17LinearCombinationISK_Li1EffLNS1K_9ScaleType4KindE0ELNS_15FloatRoundStyleE2ESK_EENS1_15EpilogueDefaultEEEEEvvEEEEvNT_6ParamsE,(.L_x_137 - _ZN7cutlass13device_kernelINS_4gemm6kernel13GemmUniversalIN4cute5tupleIJiiiiEEENS1_10collective13CollectiveMmaINS1_37MainloopSm90TmaGmmaWarpSpecializedFP8ILi17ENS5_IJNS4_1CILi2EEENSA_ILi1EEESC_EEENS1_35KernelTmaWarpSpecializedCooperativeEEENS5_IJNSA_ILi192EEENSA_ILi16EEENSA_ILi64EEEEEENS_12float_e4m3_tENS5_IJlSC_lEEESK_SL_NS4_8TiledMMAINS4_8MMA_AtomIJNS4_4SM904GMMA30MMA_64x16x32_F32E4M3E4M3_SS_TNILNSP_7ScaleInE1ELSR_1EEEEEENS4_6LayoutISD_NS5_IJSC_NSA_ILi0EEESV_EEEEENS5_IJNS4_10UnderscoreESY_SY_EEEEENS4_13SM90_TMA_LOADENS4_14ComposedLayoutINS4_7SwizzleILi2ELi4ELi3EEENS4_18smem_ptr_flag_bitsILi8EEENSU_INS5_IJNSA_ILi8EEESI_EEENS5_IJSI_SC_EEEEEEEvNS4_8identityENS4_23SM90_TMA_LOAD_MULTICASTES1B_vS1C_EENS_8epilogue10collective6detail29Sm90TmaWarpSpecializedAdapterINS1G_15DefaultEpilogueISK_SL_SL_NS1F_6thread17LinearCombinationISK_Li1EffLNS1K_9ScaleType4KindE0ELNS_15FloatRoundStyleE2ESK_EENS1_15EpilogueDefaultEEEEEvvEEEEvNT_6ParamsE)
        .other          _ZN7cutlass13device_kernelINS_4gemm6kernel13GemmUniversalIN4cute5tupleIJiiiiEEENS1_10collective13CollectiveMmaINS1_37MainloopSm90TmaGmmaWarpSpecializedFP8ILi17ENS5_IJNS4_1CILi2EEENSA_ILi1EEESC_EEENS1_35KernelTmaWarpSpecializedCooperativeEEENS5_IJNSA_ILi192EEENSA_ILi16EEENSA_ILi64EEEEEENS_12float_e4m3_tENS5_IJlSC_lEEESK_SL_NS4_8TiledMMAINS4_8MMA_AtomIJNS4_4SM904GMMA30MMA_64x16x32_F32E4M3E4M3_SS_TNILNSP_7ScaleInE1ELSR_1EEEEEENS4_6LayoutISD_NS5_IJSC_NSA_ILi0EEESV_EEEEENS5_IJNS4_10UnderscoreESY_SY_EEEEENS4_13SM90_TMA_LOADENS4_14ComposedLayoutINS4_7SwizzleILi2ELi4ELi3EEENS4_18smem_ptr_flag_bitsILi8EEENSU_INS5_IJNSA_ILi8EEESI_EEENS5_IJSI_SC_EEEEEEEvNS4_8identityENS4_23SM90_TMA_LOAD_MULTICASTES1B_vS1C_EENS_8epilogue10collective6detail29Sm90TmaWarpSpecializedAdapterINS1G_15DefaultEpilogueISK_SL_SL_NS1F_6thread17LinearCombinationISK_Li1EffLNS1K_9ScaleType4KindE0ELNS_15FloatRoundStyleE2ESK_EENS1_15EpilogueDefaultEEEEEvvEEEEvNT_6ParamsE,@"STO_CUDA_ENTRY STV_DEFAULT"
_ZN7cutlass13device_kernelINS_4gemm6kernel13GemmUniversalIN4cute5tupleIJiiiiEEENS1_10collective13CollectiveMmaINS1_37MainloopSm90TmaGmmaWarpSpecializedFP8ILi17ENS5_IJNS4_1CILi2EEENSA_ILi1EEESC_EEENS1_35KernelTmaWarpSpecializedCooperativeEEENS5_IJNSA_ILi192EEENSA_ILi16EEENSA_ILi64EEEEEENS_12float_e4m3_tENS5_IJlSC_lEEESK_SL_NS4_8TiledMMAINS4_8MMA_AtomIJNS4_4SM904GMMA30MMA_64x16x32_F32E4M3E4M3_SS_TNILNSP_7ScaleInE1ELSR_1EEEEEENS4_6LayoutISD_NS5_IJSC_NSA_ILi0EEESV_EEEEENS5_IJNS4_10UnderscoreESY_SY_EEEEENS4_13SM90_TMA_LOADENS4_14ComposedLayoutINS4_7SwizzleILi2ELi4ELi3EEENS4_18smem_ptr_flag_bitsILi8EEENSU_INS5_IJNSA_ILi8EEESI_EEENS5_IJSI_SC_EEEEEEEvNS4_8identityENS4_23SM90_TMA_LOAD_MULTICASTES1B_vS1C_EENS_8epilogue10collective6detail29Sm90TmaWarpSpecializedAdapterINS1G_15DefaultEpilogueISK_SL_SL_NS1F_6thread17LinearCombinationISK_Li1EffLNS1K_9ScaleType4KindE0ELNS_15FloatRoundStyleE2ESK_EENS1_15EpilogueDefaultEEEEEvvEEEEvNT_6ParamsE:
[----:B------:R-:W-:Y:S01]  /*0000*/  LDC R1, c[0x0][0x28] ;  /* 0x00000a00ff017b82 */ /* 0x000fe20000000800 */
[----:B------:R-:W0:Y:S01]  /*0010*/  S2R R0, SR_TID.X ;  /* 0x0000000000007919 */ /* 0x000e220000002100 */
[----:B------:R-:W-:Y:S01]  /*0020*/  ELECT P0, URZ, PT ;  /* 0x00000000003f782f */ /* 0x000fe20003800000 */
[----:B------:R-:W-:Y:S01]  /*0030*/  BSSY B0, `(.L_x_0) ;  /* 0x000000f000007945 */ /* 0x000fe20003800000 */
[--C-:B0-----:R-:W-:Y:S02]  /*0040*/  SHF.R.U32.HI R2, RZ, 0x5, R0.reuse ;  /* 0x00000005ff027819 */ /* 0x101fe40000011600 */
[----:B------:R-:W-:-:S03]  /*0050*/  SHF.R.U32.HI R4, RZ, 0x7, R0 ;  /* 0x00000007ff047819 */ /* 0x000fc60000011600 */
[----:B------:R-:W0:Y:S04]  /*0060*/  SHFL.IDX PT, R3, R2, RZ, 0x1f ;  /* 0x00001fff02037589 */ /* 0x000e2800000e0000 */
[----:B------:R1:W2:Y:S01]  /*0070*/  SHFL.IDX PT, R5, R4, RZ, 0x1f ;  /* 0x00001fff04057589 */ /* 0x0002a200000e0000 */
[----:B0-----:R-:W-:-:S13]  /*0080*/  ISETP.NE.OR P0, PT, R3, RZ, !P0 ;  /* 0x000000ff0300720c */ /* 0x001fda0004705670 */
[----:B-12---:R-:W-:Y:S05]  /*0090*/  @P0 BRA `(.L_x_1) ;  /* 0x0000000000200947 */ /* 0x006fea0003800000 */
[----:B------:R-:W-:Y:S02]  /*00a0*/  ULDC.64 UR4, c[0x0][0x198] ;  /* 0x0000660000047ab9 */ /* 0x000fe40000000a00 */
[----:B------:R-:W-:Y:S02]  /*00b0*/  UIADD3 UR6, UP0, UR4, 0xf0, URZ ;  /* 0x000000f004067890 */ /* 0x000fe4000ff1e03f */
[----:B------:R-:W-:Y:S02]  /*00c0*/  UIADD3 UR4, UP1, UR4, 0x1f0, URZ ;  /* 0x000001f004047890 */ /* 0x000fe4000ff3e03f */
[----:B------:R-:W-:Y:S02]  /*00d0*/  UIADD3.X UR7, URZ, UR5, URZ, UP0, !UPT ;  /* 0x000000053f077290 */ /* 0x000fe400087fe43f */
[----:B------:R-:W-:-:S07]  /*00e0*/  UIADD3.X UR5, URZ, UR5, URZ, UP1, !UPT ;  /* 0x000000053f057290 */ /* 0x000fce0008ffe43f */
[----:B------:R0:W-:Y:S02]  /*00f0*/  UTMACCTL.PF [UR6] ;  /* 0x00000000060079b9 */ /* 0x0001e40008040000 */
[----:B------:R0:W-:Y:S02]  /*0100*/  UTMACCTL.PF [UR4] ;  /* 0x00000000040079b9 */ /* 0x0001e40008040000 */
[----:B0-----:R-:W-:Y:S01]  /*0110*/  NOP ;  /* 0x0000000000007918 */ /* 0x001fe20000000000 */
.L_x_1:
[----:B------:R-:W-:Y:S05]  /*0120*/  BSYNC B0 ;  /* 0x0000000000007941 */ /* 0x000fea0003800000 */
.L_x_0:
[----:B------:R-:W0:Y:S02]  /*0130*/  SHFL.IDX PT, R6, R2, RZ, 0x1f ;  /* 0x00001fff02067589 */ /* 0x000e2400000e0000 */
[----:B0-----:R-:W-:-:S13]  /*0140*/  ISETP.NE.AND P0, PT, R6, RZ, PT ;  /* 0x000000ff0600720c */ /* 0x001fda0003f05270 */
[----:B------:R-:W-:Y:S05]  /*0150*/  @P0 BRA `(.L_x_2) ;  /* 0x0000000000cc0947 */ /* 0x000fea0003800000 */
[----:B------:R-:W-:Y:S01]  /*0160*/  ELECT P0, URZ, PT ;  /* 0x00000000003f782f */ /* 0x000fe20003800000 */
[----:B------:R-:W-:-:S12]  /*0170*/  BSSY B0, `(.L_x_2) ;  /* 0x0000031000007945 */ /* 0x000fd80003800000 */
[----:B------:R-:W-:Y:S05]  /*0180*/  @!P0 BRA `(.L_x_3) ;  /* 0x0000000000bc8947 */ /* 0x000fea0003800000 */
[----:B------:R-:W0:Y:S01]  /*0190*/  S2UR UR8, SR_CgaCtaId ;  /* 0x00000000000879c3 */ /* 0x000e220000008800 */
[----:B------:R-:W-:Y:S01]  /*01a0*/  UMOV UR4, 0x400 ;  /* 0x0000040000047882 */ /* 0x000fe20000000000 */
[----:B------:R-:W-:Y:S01]  /*01b0*/  UMOV UR5, 0x1 ;  /* 0x0000000100057882 */ /* 0x000fe20000000000 */
[----:B------:R-:W-:Y:S02]  /*01c0*/  UMOV UR6, 0x4 ;  /* 0x0000000400067882 */ /* 0x000fe40000000000 */
[----:B------:R-:W-:-:S04]  /*01d0*/  UIADD3 UR6, -UR6, 0x100000, URZ ;  /* 0x0010000006067890 */ /* 0x000fc8000fffe13f */
[----:B------:R-:W-:Y:S02]  /*01e0*/  USHF.L.U32 UR7, UR6, 0xb, URZ ;  /* 0x0000000b06077899 */ /* 0x000fe4000800063f */
[----:B------:R-:W-:Y:S02]  /*01f0*/  USHF.L.U32 UR6, UR6, 0x1, URZ ;  /* 0x0000000106067899 */ /* 0x000fe4000800063f */
[----:B0-----:R-:W-:Y:S02]  /*0200*/  ULEA UR8, UR8, UR4, 0x18 ;  /* 0x0000000408087291 */ /* 0x001fe4000f8ec03f */
[----:B------:R-:W-:-:S04]  /*0210*/  UIADD3 UR4, -UR5, 0x100000, URZ ;  /* 0x0010000005047890 */ /* 0x000fc8000fffe13f */
[----:B------:R-:W-:Y:S02]  /*0220*/  USHF.L.U32 UR5, UR4, 0xb, URZ ;  /* 0x0000000b04057899 */ /* 0x000fe4000800063f */
[----:B------:R-:W-:Y:S01]  /*0230*/  USHF.L.U32 UR4, UR4, 0x1, URZ ;  /* 0x0000000104047899 */ /* 0x000fe2000800063f */
[----:B------:R-:W0:Y:S11]  /*0240*/  FENCE.VIEW.ASYNC.S ;  /* 0x00000000000073c6 */ /* 0x000e360000000000 */
[----:B0-----:R0:W1:Y:S01]  /*0250*/  SYNCS.EXCH.64 URZ, [UR8], UR4 ;  /* 0x00000004083f75b2 */ /* 0x0010620008000100 */
[----:B------:R0:W2:Y:S01]  /*0260*/  SYNCS.EXCH.64 URZ, [UR8+0x88], UR6 ;  /* 0x00008806083f75b2 */ /* 0x0000a20008000100 */
[----:B------:R0:W3:Y:S01]  /*0270*/  SYNCS.EXCH.64 URZ, [UR8+0x8], UR4 ;  /* 0x00000804083f75b2 */ /* 0x0000e20008000100 */
[----:B------:R0:W4:Y:S01]  /*0280*/  SYNCS.EXCH.64 URZ, [UR8+0x90], UR6 ;  /* 0x00009006083f75b2 */ /* 0x0001220008000100 */
[----:B------:R0:W0:Y:S01]  /*0290*/  SYNCS.EXCH.64 URZ, [UR8+0x10], UR4 ;  /* 0x00001004083f75b2 */ /* 0x0000220008000100 */
        /* <DEDUP_REMOVED lines=29> */
[----:B-1234-:R-:W-:Y:S01]  /*0470*/  NOP ;  /* 0x0000000000007918 */ /* 0x01efe20000000000 */
.L_x_3:
[----:B0-----:R-:W-:Y:S05]  /*0480*/  BSYNC B0 ;  /* 0x0000000000007941 */ /* 0x001fea0003800000 */
.L_x_2:
[----:B------:R-:W-:Y:S01]  /*0490*/  SHF.R.S32.HI R7, RZ, 0x1f, R0 ;  /* 0x0000001fff077819 */ /* 0x000fe20000011400 */
[----:B------:R-:W0:Y:S01]  /*04a0*/  SHFL.IDX PT, R2, R2, RZ, 0x1f ;  /* 0x00001fff02027589 */ /* 0x000e2200000e0000 */
[----:B------:R-:W1:Y:S01]  /*04b0*/  S2UR UR8, SR_CTAID.X ;  /* 0x00000000000879c3 */ /* 0x000e620000002500 */
[----:B------:R-:W-:Y:S02]  /*04c0*/  ELECT P0, URZ, PT ;  /* 0x00000000003f782f */ /* 0x000fe40003800000 */
[----:B------:R-:W-:Y:S01]  /*04d0*/  LEA.HI R7, R7, R0, RZ, 0x7 ;  /* 0x0000000007077211 */ /* 0x000fe200078f38ff */
[----:B------:R-:W2:Y:S01]  /*04e0*/  S2R R4, SR_CTAID.Y ;  /* 0x0000000000047919 */ /* 0x000ea20000002600 */
[----:B------:R-:W-:Y:S01]  /*04f0*/  SHF.R.S32.HI R11, RZ, 0x1f, R6 ;  /* 0x0000001fff0b7819 */ /* 0x000fe20000011406 */
[----:B------:R-:W-:Y:S01]  /*0500*/  ULDC UR4, c[0x0][0x150] ;  /* 0x0000540000047ab9 */ /* 0x000fe20000000800 */
[----:B------:R-:W-:Y:S01]  /*0510*/  LOP3.LUT R7, R7, 0xffffff80, RZ, 0xc0, !PT ;  /* 0xffffff8007077812 */ /* 0x000fe200078ec0ff */
[----:B------:R-:W-:Y:S01]  /*0520*/  VIADD R16, R5, 0xffffffff ;  /* 0xffffffff05107836 */ /* 0x000fe20000000000 */
[----:B------:R-:W-:Y:S01]  /*0530*/  LEA.HI R11, R11, R6, RZ, 0x2 ;  /* 0x000000060b0b7211 */ /* 0x000fe200078f10ff */
[----:B------:R-:W3:Y:S01]  /*0540*/  LDC R10, c[0x0][0x144] ;  /* 0x00005100ff0a7b82 */ /* 0x000ee20000000800 */
[----:B------:R-:W-:Y:S01]  /*0550*/  NOP ;  /* 0x0000000000007918 */ /* 0x000fe20000000000 */
[----:B------:R-:W-:Y:S01]  /*0560*/  IMAD.IADD R7, R0, 0x1, -R7 ;  /* 0x0000000100077824 */ /* 0x000fe200078e0a07 */
[----:B------:R-:W-:Y:S01]  /*0570*/  LOP3.LUT R11, R11, 0x3ffffffc, RZ, 0xc0, !PT ;  /* 0x3ffffffc0b0b7812 */ /* 0x000fe200078ec0ff */
[----:B------:R-:W-:Y:S01]  /*0580*/  NOP ;  /* 0x0000000000007918 */ /* 0x000fe20000000000 */
[----:B------:R-:W-:-:S02]  /*0590*/  ISETP.GE.U32.AND P6, PT, R16, 0x2, PT ;  /* 0x000000021000780c */ /* 0x000fc40003fc6070 */
[----:B------:R-:W-:Y:S01]  /*05a0*/  SHF.R.S32.HI R8, RZ, 0x1f, R7 ;  /* 0x0000001fff087819 */ /* 0x000fe20000011407 */
[----:B------:R-:W-:Y:S01]  /*05b0*/  IMAD.IADD R6, R6, 0x1, -R11 ;  /* 0x0000000106067824 */ /* 0x000fe200078e0a0b */
[----:B------:R-:W4:Y:S01]  /*05c0*/  LDC R13, c[0x0][0x140] ;  /* 0x00005000ff0d7b82 */ /* 0x000f220000000800 */
[----:B------:R-:W-:Y:S02]  /*05d0*/  ISETP.NE.AND P4, PT, R5, RZ, PT ;  /* 0x000000ff0500720c */ /* 0x000fe40003f85270 */
[----:B------:R-:W-:Y:S02]  /*05e0*/  LEA.HI R8, R8, R7, RZ, 0x3 ;  /* 0x0000000708087211 */ /* 0x000fe400078f18ff */
[----:B0-----:R-:W-:Y:S02]  /*05f0*/  ISETP.NE.OR P0, PT, R2, RZ, !P0 ;  /* 0x000000ff0200720c */ /* 0x001fe40004705670 */
[--C-:B------:R-:W-:Y:S01]  /*0600*/  SHF.R.S32.HI R2, RZ, 0x3, R8.reuse ;  /* 0x00000003ff027819 */ /* 0x100fe20000011408 */
[----:B------:R-:W0:Y:S01]  /*0610*/  LDC R11, c[0x0][0x148] ;  /* 0x00005200ff0b7b82 */ /* 0x000e220000000800 */
[----:B------:R-:W-:-:S02]  /*0620*/  SHF.R.S32.HI R9, RZ, 0x1f, R8 ;  /* 0x0000001fff097819 */ /* 0x000fc40000011408 */
[----:B-1----:R-:W-:Y:S02]  /*0630*/  I2FP.F32.U32 R8, UR8 ;  /* 0x0000000800087c45 */ /* 0x002fe40008201000 */
[----:B------:R-:W-:-:S03]  /*0640*/  LEA.HI R9, R9, R2, RZ, 0x2 ;  /* 0x0000000209097211 */ /* 0x000fc600078f10ff */
[----:B------:R-:W-:Y:S01]  /*0650*/  FMUL R8, R8, UR4 ;  /* 0x0000000408087c20 */ /* 0x000fe20008400000 */
[----:B------:R-:W-:Y:S01]  /*0660*/  LOP3.LUT R9, R9, 0xfffffffc, RZ, 0xc0, !PT ;  /* 0xfffffffc09097812 */ /* 0x000fe200078ec0ff */
[----:B------:R-:W-:Y:S01]  /*0670*/  VOTEU.ALL UP0, P0 ;  /* 0x00000000003f7886 */ /* 0x000fe20000000000 */
[----:B--2---:R-:W-:Y:S01]  /*0680*/  I2FP.F32.U32 R12, R4 ;  /* 0x00000004000c7245 */ /* 0x004fe20000201000 */
[----:B------:R-:W-:Y:S01]  /*0690*/  ULDC UR4, c[0x0][0x154] ;  /* 0x0000550000047ab9 */ /* 0x000fe20000000800 */
[----:B------:R-:W-:Y:S01]  /*06a0*/  VOTEU.ALL UP1, P0 ;  /* 0x00000000003f7886 */ /* 0x000fe20000020000 */
[----:B------:R-:W1:Y:S01]  /*06b0*/  F2I.U32.TRUNC.NTZ R8, R8 ;  /* 0x0000000800087305 */ /* 0x000e62000020f000 */
[----:B------:R-:W-:Y:S01]  /*06c0*/  IMAD.IADD R9, R2, 0x1, -R9 ;  /* 0x0000000102097824 */ /* 0x000fe200078e0a09 */
[----:B------:R-:W2:Y:S01]  /*06d0*/  @!UP0 S2UR UR7, SR_CgaCtaId ;  /* 0x00000000000789c3 */ /* 0x000ea20000008800 */
[----:B------:R-:W-:Y:S01]  /*06e0*/  FMUL R12, R12, UR4 ;  /* 0x000000040c0c7c20 */ /* 0x000fe20008400000 */
[----:B------:R-:W-:Y:S01]  /*06f0*/  UMOV UR4, 0x20 ;  /* 0x0000002000047882 */ /* 0x000fe20000000000 */
[----:B------:R-:W-:Y:S01]  /*0700*/  IMAD R6, R6, 0x4, R9 ;  /* 0x0000000406067824 */ /* 0x000fe200078e0209 */
[----:B------:R-:W-:Y:S01]  /*0710*/  @!UP0 UMOV UR6, 0x400 ;  /* 0x0000040000068882 */ /* 0x000fe20000000000 */
[----:B------:R-:W-:-:S04]  /*0720*/  @!UP0 UIADD3 UR4, -UR4, 0x100000, URZ ;  /* 0x0010000004048890 */ /* 0x000fc8000fffe13f */
[----:B------:R-:W-:Y:S02]  /*0730*/  @!UP0 USHF.L.U32 UR5, UR4, 0xb, URZ ;  /* 0x0000000b04058899 */ /* 0x000fe4000800063f */
[----:B------:R-:W-:Y:S01]  /*0740*/  @!UP0 USHF.L.U32 UR4, UR4, 0x1, URZ ;  /* 0x0000000104048899 */ /* 0x000fe2000800063f */
[----:B----4-:R-:W-:Y:S01]  /*0750*/  ISETP.EQ.U32.AND P2, PT, R13, 0x1, PT ;  /* 0x000000010d00780c */ /* 0x010fe20003f42070 */
[----:B------:R-:W4:Y:S01]  /*0760*/  F2I.U32.TRUNC.NTZ R12, R12 ;  /* 0x0000000c000c7305 */ /* 0x000f22000020f000 */
[----:B------:R-:W-:-:S04]  /*0770*/  LEA.HI R2, R6, R6, RZ, 0x1 ;  /* 0x0000000606027211 */ /* 0x000fc800078f08ff */
[----:B------:R-:W-:Y:S01]  /*0780*/  LOP3.LUT R9, R2, 0xfffffffe, RZ, 0xc0, !PT ;  /* 0xfffffffe02097812 */ /* 0x000fe200078ec0ff */
[----:B-1----:R-:W-:Y:S01]  /*0790*/  IMAD.MOV R15, RZ, RZ, -R8 ;  /* 0x000000ffff0f7224 */ /* 0x002fe200078e0a08 */
[----:B------:R-:W-:-:S03]  /*07a0*/  SHF.R.S32.HI R2, RZ, 0x1f, R3 ;  /* 0x0000001fff027819 */ /* 0x000fc60000011403 */
[----:B---3--:R-:W-:Y:S01]  /*07b0*/  IMAD R10, R10, R15, UR8 ;  /* 0x000000080a0a7e24 */ /* 0x008fe2000f8e020f */
[----:B------:R-:W-:Y:S01]  /*07c0*/  LEA.HI R2, R2, R3, RZ, 0x2 ;  /* 0x0000000302027211 */ /* 0x000fe200078f10ff */
[----:B------:R-:W-:-:S03]  /*07d0*/  IMAD.IADD R9, R6, 0x1, -R9 ;  /* 0x0000000106097824 */ /* 0x000fc600078e0a09 */
[----:B------:R-:W-:Y:S01]  /*07e0*/  LOP3.LUT R2, R2, 0xfffffffc, RZ, 0xc0, !PT ;  /* 0xfffffffc02027812 */ /* 0x000fe200078ec0ff */
[----:B----4-:R-:W-:Y:S01]  /*07f0*/  IMAD.MOV R20, RZ, RZ, -R12 ;  /* 0x000000ffff147224 */ /* 0x010fe200078e0a0c */
[----:B------:R-:W-:Y:S01]  /*0800*/  ISETP.NE.AND P3, PT, R9, R10, PT ;  /* 0x0000000a0900720c */ /* 0x000fe20003f65270 */
[C---:B------:R-:W-:Y:S01]  /*0810*/  IMAD.SHL.U32 R9, R6.reuse, 0x4, RZ ;  /* 0x0000000406097824 */ /* 0x040fe200078e00ff */
[----:B--2---:R-:W-:Y:S01]  /*0820*/  @!UP0 ULEA UR6, UR7, UR6, 0x18 ;  /* 0x0000000607068291 */ /* 0x004fe2000f8ec03f */
[----:B------:R-:W-:Y:S01]  /*0830*/  IMAD.IADD R2, R3, 0x1, -R2 ;  /* 0x0000000103027824 */ /* 0x000fe200078e0a02 */
[----:B------:R-:W-:Y:S01]  /*0840*/  VOTEU.ALL UP0, P0 ;  /* 0x00000000003f7886 */ /* 0x000fe20000000000 */
[----:B------:R-:W-:Y:S01]  /*0850*/  LOP3.LUT P0, RZ, R7, 0x7, RZ, 0xc0, !PT ;  /* 0x0000000707ff7812 */ /* 0x000fe2000780c0ff */
[----:B------:R-:W-:Y:S01]  /*0860*/  IMAD.MOV.U32 R7, RZ, RZ, 0x1 ;  /* 0x00000001ff077424 */ /* 0x000fe200078e00ff */
[----:B------:R-:W-:Y:S01]  /*0870*/  LOP3.LUT R3, R6, 0xc, R9, 0x78, !PT ;  /* 0x0000000c06037812 */ /* 0x000fe200078e7809 */
[----:B0-----:R-:W-:Y:S01]  /*0880*/  IMAD R9, R11, R20, R4 ;  /* 0x000000140b097224 */ /* 0x001fe200078e0204 */
[----:B------:R-:W-:-:S02]  /*0890*/  ISETP.NE.AND P1, PT, R2, 0x3, PT ;  /* 0x000000030200780c */ /* 0x000fc40003f25270 */
[C---:B------:R-:W-:Y:S02]  /*08a0*/  ISETP.LT.U32.AND P0, PT, R3.reuse, 0x2, !P0 ;  /* 0x000000020300780c */ /* 0x040fe40004701070 */
[----:B------:R-:W-:Y:S01]  /*08b0*/  @P3 LEA.HI R6, R3, R3, RZ, 0x1 ;  /* 0x0000000303063211 */ /* 0x000fe200078f08ff */
[----:B------:R-:W0:Y:S02]  /*08c0*/  FENCE.VIEW.ASYNC.S ;  /* 0x00000000000073c6 */ /* 0x000e240000000000 */
[----:B0-----:R0:W1:Y:S01]  /*08d0*/  @!UP0 SYNCS.EXCH.64 URZ, [UR6+0x120], UR4 ;  /* 0x00012004063f85b2 */ /* 0x0010620008000100 */
[----:B------:R-:W-:Y:S02]  /*08e0*/  ISETP.EQ.OR P1, PT, R2, RZ, !P1 ;  /* 0x000000ff0200720c */ /* 0x000fe40004f22670 */
[----:B------:R-:W-:Y:S02]  /*08f0*/  @P3 SHF.R.S32.HI R6, RZ, 0x1, R6 ;  /* 0x00000001ff063819 */ /* 0x000fe40000011406 */
[----:B------:R-:W-:-:S02]  /*0900*/  ISETP.EQ.AND P1, PT, R5, RZ, P1 ;  /* 0x000000ff0500720c */ /* 0x000fc40000f22270 */
[----:B------:R-:W-:Y:S02]  /*0910*/  @P3 ISETP.NE.AND P5, PT, R6, R9, PT ;  /* 0x000000090600320c */ /* 0x000fe40003fa5270 */
[----:B------:R-:W-:Y:S02]  /*0920*/  SEL R8, RZ, 0x1, !P0 ;  /* 0x00000001ff087807 */ /* 0x000fe40004000000 */
[----:B------:R-:W-:Y:S02]  /*0930*/  @P3 SEL R7, RZ, 0x1, P5 ;  /* 0x00000001ff073807 */ /* 0x000fe40002800000 */
[----:B------:R-:W-:Y:S02]  /*0940*/  SEL R6, RZ, 0x1, !P1 ;  /* 0x00000001ff067807 */ /* 0x000fe40004800000 */
[----:B------:R-:W-:Y:S01]  /*0950*/  LOP3.LUT R7, R7, R8, RZ, 0xc0, !PT ;  /* 0x0000000807077212 */ /* 0x000fe200078ec0ff */
[----:B------:R0:W2:Y:S01]  /*0960*/  @!UP1 SYNCS.EXCH.64 URZ, [UR6+0x128], UR4 ;  /* 0x00012804063f95b2 */ /* 0x0000a20008000100 */
[----:B------:R-:W-:Y:S01]  /*0970*/  SEL R6, R6, 0x2, P6 ;  /* 0x0000000206067807 */ /* 0x000fe20003000000 */
[----:B------:R-:W-:Y:S01]  /*0980*/  NOP ;  /* 0x0000000000007918 */ /* 0x000fe20000000000 */
[----:B------:R-:W-:Y:S05]  /*0990*/  @!P2 BRA `(.L_x_4) ;  /* 0x000000000008a947 */ /* 0x000fea0003800000 */
[----:B-12---:R-:W-:Y:S01]  /*09a0*/  UCGABAR_ARV ;  /* 0x00000000000079c7 */ /* 0x006fe20008000000 */
[----:B------:R-:W-:Y:S05]  /*09b0*/  BRA `(.L_x_5) ;  /* 0x0000000000047947 */ /* 0x000fea0003800000 */
.L_x_4:
[----:B-12---:R-:W-:Y:S01]  /*09c0*/  NOP ;  /* 0x0000000000007918 */ /* 0x006fe20000000000 */
.L_x_5:
[----:B------:R-:W1:Y:S01]  /*09d0*/  LDC R5, c[0x0][0x65c] ;  /* 0x00019700ff057b82 */ /* 0x000e620000000800 */
[----:B------:R-:W-:Y:S02]  /*09e0*/  IMAD.U32 R8, RZ, RZ, UR8 ;  /* 0x00000008ff087e24 */ /* 0x000fe4000f8e00ff */
[----:B------:R-:W-:Y:S01]  /*09f0*/  IMAD.MOV.U32 R9, RZ, RZ, RZ ;  /* 0x000000ffff097224 */ /* 0x000fe200078e00ff */
[----:B-1----:R-:W-:-:S13]  /*0a00*/  ISETP.NE.AND P3, PT, R5, 0x1, PT ;  /* 0x000000010500780c */ /* 0x002fda0003f65270 */
[----:B------:R-:W1:Y:S01]  /*0a10*/  @P3 LDC R15, c[0x0][0x10] ;  /* 0x00000400ff0f3b82 */ /* 0x000e620000000800 */
[----:B------:R-:W-:Y:S02]  /*0a20*/  @P3 IMAD.MOV.U32 R5, RZ, RZ, RZ ;  /* 0x000000ffff053224 */ /* 0x000fe400078e00ff */
[----:B------:R-:W-:-:S05]  /*0a30*/  @P3 IMAD.MOV.U32 R17, RZ, RZ, RZ ;  /* 0x000000ffff113224 */ /* 0x000fca00078e00ff */
[----:B------:R-:W2:Y:S01]  /*0a40*/  @!P3 LDC R13, c[0x0][0xc] ;  /* 0x00000300ff0dbb82 */ /* 0x000ea20000000800 */
[----:B-1----:R-:W-:-:S04]  /*0a50*/  @P3 IMAD.WIDE.U32 R14, R15, UR8, R4 ;  /* 0x000000080f0e3c25 */ /* 0x002fc8000f8e0004 */
[----:B--2---:R-:W-:-:S04]  /*0a60*/  @!P3 IMAD.WIDE.U32 R12, R4, R13, R8 ;  /* 0x0000000d040cb225 */ /* 0x004fc800078e0008 */
[----:B------:R-:W-:Y:S02]  /*0a70*/  @P3 IMAD.MOV.U32 R8, RZ, RZ, R14 ;  /* 0x000000ffff083224 */ /* 0x000fe400078e000e */
[----:B------:R-:W-:Y:S02]  /*0a80*/  @P3 IMAD.IADD R9, R15, 0x1, R17 ;  /* 0x000000010f093824 */ /* 0x000fe400078e0211 */
[----:B------:R-:W-:Y:S02]  /*0a90*/  @!P3 IMAD.MOV.U32 R8, RZ, RZ, R12 ;  /* 0x000000ffff08b224 */ /* 0x000fe400078e000c */
[----:B------:R-:W-:Y:S01]  /*0aa0*/  @!P3 IMAD.MOV.U32 R9, RZ, RZ, R13 ;  /* 0x000000ffff09b224 */ /* 0x000fe200078e000d */
[----:B------:R-:W-:Y:S06]  /*0ab0*/  @!P2 BRA `(.L_x_6) ;  /* 0x00000000000ca947 */ /* 0x000fec0003800000 */
[----:B------:R-:W-:Y:S01]  /*0ac0*/  UCGABAR_WAIT ;  /* 0x0000000000007dc7 */ /* 0x000fe20008000000 */
[----:B------:R-:W-:Y:S01]  /*0ad0*/  CCTL.IVALL ;  /* 0x00000000ff00798f */ /* 0x000fe20002000000 */
[----:B------:R-:W-:Y:S05]  /*0ae0*/  BRA `(.L_x_7) ;  /* 0x0000000000047947 */ /* 0x000fea0003800000 */
.L_x_6:
[----:B------:R-:W-:Y:S06]  /*0af0*/  BAR.SYNC.DEFER_BLOCKING 0x0 ;  /* 0x0000000000007b1d */ /* 0x000fec0000010000 */
.L_x_7:
[----:B------:R-:W-:Y:S05]  /*0b00*/  @!P4 BRA `(.L_x_8) ;  /* 0x0000003400d8c947 */ /* 0x000fea0003800000 */
[----:B------:R-:W-:-:S13]  /*0b10*/  ISETP.GT.U32.AND P0, PT, R16, 0x1, PT ;  /* 0x000000011000780c */ /* 0x000fda0003f04070 */
[----:B0-----:R-:W-:Y:S05]  /*0b20*/  @P0 EXIT ;  /* 0x000000000000094d */ /* 0x001fea0003800000 */
[----:B------:R-:W-:Y:S01]  /*0b30*/  ULDC.64 UR4, c[0x0][0x650] ;  /* 0x0001940000047ab9 */ /* 0x000fe20000000a00 */
[----:B------:R-:W-:Y:S01]  /*0b40*/  PRMT R14, RZ, 0x7610, R14 ;  /* 0x00007610ff0e7816 */ /* 0x000fe2000000000e */
[----:B------:R-:W-:Y:S01]  /*0b50*/  IMAD.MOV.U32 R19, RZ, RZ, -0x1 ;  /* 0xffffffffff137424 */ /* 0x000fe200078e00ff */
[----:B------:R-:W-:Y:S01]  /*0b60*/  ISETP.GE.U32.AND P0, PT, R8, UR4, PT ;  /* 0x0000000408007c0c */ /* 0x000fe2000bf06070 */
[----:B------:R-:W-:Y:S02]  /*0b70*/  IMAD.MOV.U32 R15, RZ, RZ, -0x1 ;  /* 0xffffffffff0f7424 */ /* 0x000fe400078e00ff */
[----:B------:R-:W-:Y:S01]  /*0b80*/  IMAD.MOV.U32 R43, RZ, RZ, -0x1 ;  /* 0xffffffffff2b7424 */ /* 0x000fe200078e00ff */
[----:B------:R-:W-:-:S13]  /*0b90*/  ISETP.GE.U32.AND.EX P0, PT, R9, UR5, PT, P0 ;  /* 0x0000000509007c0c */ /* 0x000fda000bf06100 */
[----:B------:R-:W-:Y:S05]  /*0ba0*/  @P0 BRA `(.L_x_9) ;  /* 0x0000000400240947 */ /* 0x000fea0003800000 */
[----:B------:R-:W0:Y:S01]  /*0bb0*/  LDC.64 R22, c[0x0][0x628] ;  /* 0x00018a00ff167b82 */ /* 0x000e220000000a00 */
[----:B------:R-:W-:Y:S02]  /*0bc0*/  IMAD.MOV.U32 R12, RZ, RZ, R8 ;  /* 0x000000ffff0c7224 */ /* 0x000fe400078e0008 */
[----:B------:R-:W-:-:S05]  /*0bd0*/  IMAD.MOV.U32 R13, RZ, RZ, R9 ;  /* 0x000000ffff0d7224 */ /* 0x000fca00078e0009 */
[----:B------:R-:W1:Y:S08]  /*0be0*/  LDC R2, c[0x0][0x630] ;  /* 0x00018c00ff027b82 */ /* 0x000e700000000800 */
[----:B------:R-:W2:Y:S01]  /*0bf0*/  LDC.64 R24, c[0x0][0x620] ;  /* 0x00018800ff187b82 */ /* 0x000ea20000000a00 */
[----:B0-----:R-:W-:-:S04]  /*0c00*/  ISETP.NE.U32.AND P0, PT, R22, RZ, PT ;  /* 0x000000ff1600720c */ /* 0x001fc80003f05070 */
[----:B------:R-:W-:-:S13]  /*0c10*/  ISETP.NE.AND.EX P0, PT, R23, RZ, PT, P0 ;  /* 0x000000ff1700720c */ /* 0x000fda0003f05300 */
[----:B-12---:R-:W-:Y:S05]  /*0c20*/  @!P0 BRA `(.L_x_10) ;  /* 0x0000000000288947 */ /* 0x006fea0003800000 */
[----:B------:R-:W0:Y:S02]  /*0c30*/  LDC R17, c[0x0][0x634] ;  /* 0x00018d00ff117b82 */ /* 0x000e240000000800 */
[----:B0-----:R-:W-:-:S05]  /*0c40*/  IADD3 R17, P0, R8, R17, RZ ;  /* 0x0000001108117210 */ /* 0x001fca0007f1e0ff */
[----:B------:R-:W-:-:S04]  /*0c50*/  IMAD.X R19, RZ, RZ, R9, P0 ;  /* 0x000000ffff137224 */ /* 0x000fc800000e0609 */
[----:B------:R-:W-:-:S04]  /*0c60*/  IMAD.WIDE.U32 R12, R19, R22, RZ ;  /* 0x00000016130c7225 */ /* 0x000fc800078e00ff */
[----:B------:R-:W-:-:S04]  /*0c70*/  IMAD.WIDE.U32 R14, P0, R17, R23, R12 ;  /* 0x00000017110e7225 */ /* 0x000fc8000780000c */
[----:B------:R-:W-:-:S04]  /*0c80*/  IMAD.WIDE.U32 R12, R17, R22, RZ ;  /* 0x00000016110c7225 */ /* 0x000fc800078e00ff */
[----:B------:R-:W-:Y:S01]  /*0c90*/  IMAD.X R17, RZ, RZ, RZ, P0 ;  /* 0x000000ffff117224 */ /* 0x000fe200000e06ff */
[----:B------:R-:W-:Y:S01]  /*0ca0*/  IADD3 RZ, P0, R13, R14, RZ ;  /* 0x0000000e0dff7210 */ /* 0x000fe20007f1e0ff */
[----:B------:R-:W-:-:S04]  /*0cb0*/  IMAD.MOV.U32 R16, RZ, RZ, R15 ;  /* 0x000000ffff107224 */ /* 0x000fc800078e000f */
[----:B------:R-:W-:-:S08]  /*0cc0*/  IMAD.WIDE.U32.X R12, R19, R23, R16, P0 ;  /* 0x00000017130c7225 */ /* 0x000fd000000e0410 */
.L_x_10:
[----:B------:R-:W0:Y:S01]  /*0cd0*/  LDC.64 R26, c[0x0][0x640] ;  /* 0x00019000ff1a7b82 */ /* 0x000e220000000a00 */
[--C-:B------:R-:W-:Y:S01]  /*0ce0*/  SHF.R.U64 R43, R12, R2, R13.reuse ;  /* 0x000000020c2b7219 */ /* 0x100fe2000000120d */
[----:B------:R-:W-:Y:S01]  /*0cf0*/  IMAD R29, R11, R20, R4 ;  /* 0x000000140b1d7224 */ /* 0x000fe200078e0204 */
[----:B------:R-:W-:Y:S02]  /*0d00*/  SHF.R.U32.HI R2, RZ, R2, R13 ;  /* 0x00000002ff027219 */ /* 0x000fe4000001160d */
[----:B------:R-:W-:-:S03]  /*0d10*/  IADD3 R5, P0, RZ, -R43, RZ ;  /* 0x8000002bff057210 */ /* 0x000fc60007f1e0ff */
[----:B------:R-:W1:Y:S02]  /*0d20*/  LDC R14, c[0x0][0x618] ;  /* 0x00018600ff0e7b82 */ /* 0x000e640000000800 */
[----:B------:R-:W-:-:S04]  /*0d30*/  IMAD.X R13, RZ, RZ, ~R2, P0 ;  /* 0x000000ffff0d7224 */ /* 0x000fc800000e0e02 */
[-C--:B------:R-:W-:Y:S02]  /*0d40*/  IMAD R2, R13, R24.reuse, RZ ;  /* 0x000000180d027224 */ /* 0x080fe400078e02ff */
[----:B------:R-:W2:Y:S01]  /*0d50*/  LDC R18, c[0x0][0x608] ;  /* 0x00018200ff127b82 */ /* 0x000ea20000000800 */
[----:B------:R-:W-:-:S04]  /*0d60*/  IMAD.WIDE.U32 R12, R5, R24, R8 ;  /* 0x00000018050c7225 */ /* 0x000fc800078e0008 */
[----:B------:R-:W-:Y:S02]  /*0d70*/  IMAD R5, R5, R25, R2 ;  /* 0x0000001905057224 */ /* 0x000fe400078e0202 */
[----:B------:R-:W-:Y:S01]  /*0d80*/  IMAD.MOV.U32 R25, RZ, RZ, 0x1 ;  /* 0x00000001ff197424 */ /* 0x000fe200078e00ff */
[----:B------:R-:W3:Y:S01]  /*0d90*/  LDC R22, c[0x0][0x658] ;  /* 0x00019600ff167b82 */ /* 0x000ee20000000800 */
[----:B------:R-:W-:Y:S01]  /*0da0*/  IMAD.IADD R5, R13, 0x1, R5 ;  /* 0x000000010d057824 */ /* 0x000fe200078e0205 */
[----:B0-----:R-:W-:Y:S01]  /*0db0*/  ISETP.NE.U32.AND P0, PT, R26, RZ, PT ;  /* 0x000000ff1a00720c */ /* 0x001fe20003f05070 */
[----:B------:R-:W-:-:S03]  /*0dc0*/  IMAD.MOV.U32 R13, RZ, RZ, -0x1 ;  /* 0xffffffffff0d7424 */ /* 0x000fc600078e00ff */
[----:B------:R-:W-:Y:S02]  /*0dd0*/  ISETP.NE.AND.EX P0, PT, R27, RZ, PT, P0 ;  /* 0x000000ff1b00720c */ /* 0x000fe40003f05300 */
[----:B------:R-:W0:Y:S01]  /*0de0*/  LDC R19, c[0x0][0x600] ;  /* 0x00018000ff137b82 */ /* 0x000e220000000800 */
[-CC-:B-1----:R-:W-:Y:S02]  /*0df0*/  SHF.R.U64 R16, R12, R14.reuse, R5.reuse ;  /* 0x0000000e0c107219 */ /* 0x182fe40000001205 */
[----:B------:R-:W-:-:S05]  /*0e00*/  SHF.R.U32.HI R5, RZ, R14, R5 ;  /* 0x0000000eff057219 */ /* 0x000fca0000011605 */
[----:B------:R-:W1:Y:S01]  /*0e10*/  LDC R21, c[0x0][0x648] ;  /* 0x00019200ff157b82 */ /* 0x000e620000000800 */
[-CC-:B--2---:R-:W-:Y:S02]  /*0e20*/  SHF.R.U64 R28, R16, R18.reuse, R5.reuse ;  /* 0x00000012101c7219 */ /* 0x184fe40000001205 */
[----:B------:R-:W-:-:S05]  /*0e30*/  SHF.R.U32.HI R5, RZ, R18, R5 ;  /* 0x00000012ff057219 */ /* 0x000fca0000011605 */
[----:B------:R-:W2:Y:S01]  /*0e40*/  LDC R23, c[0x0][0x638] ;  /* 0x00018e00ff177b82 */ /* 0x000ea20000000800 */
[-CC-:B---3--:R-:W-:Y:S02]  /*0e50*/  SHF.R.U64 R18, R28, R22.reuse, R5.reuse ;  /* 0x000000161c127219 */ /* 0x188fe40000001205 */
[-C--:B------:R-:W-:Y:S02]  /*0e60*/  SHF.L.U32 R2, R13, R22.reuse, RZ ;  /* 0x000000160d027219 */ /* 0x080fe400000006ff */
[----:B------:R-:W-:Y:S01]  /*0e70*/  SHF.R.U32.HI R5, RZ, R22, R5 ;  /* 0x00000016ff057219 */ /* 0x000fe20000011605 */
[----:B------:R-:W-:Y:S01]  /*0e80*/  IMAD.MOV.U32 R4, RZ, RZ, R18 ;  /* 0x000000ffff047224 */ /* 0x000fe200078e0012 */
[----:B------:R-:W-:Y:S01]  /*0e90*/  LOP3.LUT R11, RZ, R2, RZ, 0x33, !PT ;  /* 0x00000002ff0b7212 */ /* 0x000fe200078e33ff */
[----:B------:R-:W3:Y:S01]  /*0ea0*/  LDC R24, c[0x0][0x610] ;  /* 0x00018400ff187b82 */ /* 0x000ee20000000800 */
[----:B------:R-:W-:Y:S05]  /*0eb0*/  @!P0 BRA `(.L_x_11) ;  /* 0x0000000000288947 */ /* 0x000fea0003800000 */
[----:B------:R-:W4:Y:S02]  /*0ec0*/  LDC R15, c[0x0][0x64c] ;  /* 0x00019300ff0f7b82 */ /* 0x000f240000000800 */
[----:B----4-:R-:W-:-:S05]  /*0ed0*/  IADD3 R15, P0, R18, R15, RZ ;  /* 0x0000000f120f7210 */ /* 0x010fca0007f1e0ff */
        /* <DEDUP_REMOVED lines=8> */
.L_x_11:
[----:B-1----:R-:W-:Y:S01]  /*0f60*/  SHF.R.U64 R4, R4, R21, R5 ;  /* 0x0000001504047219 */ /* 0x002fe20000001205 */
[----:B0-----:R-:W-:Y:S01]  /*0f70*/  VIADD R5, R19, 0xffffffff ;  /* 0xffffffff13057836 */ /* 0x001fe20000000000 */
[----:B------:R-:W-:Y:S01]  /*0f80*/  SHF.L.U32 R2, R25, R22, RZ ;  /* 0x0000001619027219 */ /* 0x000fe200000006ff */
[----:B------:R-:W-:Y:S01]  /*0f90*/  IMAD.MOV.U32 R14, RZ, RZ, 0x1 ;  /* 0x00000001ff0e7424 */ /* 0x000fe200078e00ff */
[----:B------:R-:W-:Y:S01]  /*0fa0*/  LOP3.LUT R11, R28, R11, RZ, 0xc0, !PT ;  /* 0x0000000b1c0b7212 */ /* 0x000fe200078ec0ff */
[----:B------:R-:W-:Y:S01]  /*0fb0*/  IMAD.MOV R12, RZ, RZ, -R4 ;  /* 0x000000ffff0c7224 */ /* 0x000fe200078e0a04 */
[----:B------:R-:W-:Y:S02]  /*0fc0*/  SEL R10, R10, R29, !P3 ;  /* 0x0000001d0a0a7207 */ /* 0x000fe40005800000 */
[----:B------:R-:W-:Y:S01]  /*0fd0*/  LOP3.LUT R5, R16, R5, RZ, 0xc0, !PT ;  /* 0x0000000510057212 */ /* 0x000fe200078ec0ff */
[----:B------:R-:W-:Y:S02]  /*0fe0*/  IMAD R11, R2, R4, R11 ;  /* 0x00000004020b7224 */ /* 0x000fe400078e020b */
[----:B--2---:R-:W-:-:S02]  /*0ff0*/  IMAD R2, R12, R23, R18 ;  /* 0x000000170c027224 */ /* 0x004fc400078e0212 */
[----:B---3--:R-:W-:Y:S02]  /*1000*/  IMAD R10, R11, R24, R10 ;  /* 0x000000180b0a7224 */ /* 0x008fe400078e020a */
[----:B------:R-:W-:-:S05]  /*1010*/  IMAD R19, R2, R19, R5 ;  /* 0x0000001302137224 */ /* 0x000fca00078e0205 */
[----:B------:R-:W-:Y:S02]  /*1020*/  SEL R15, R19, R10, !P3 ;  /* 0x0000000a130f7207 */ /* 0x000fe40005800000 */
[----:B------:R-:W-:-:S07]  /*1030*/  SEL R19, R10, R19, !P3 ;  /* 0x000000130a137207 */ /* 0x000fce0005800000 */
.L_x_9:
[----:B------:R-:W-:-:S08]  /*1040*/  NOP ;  /* 0x0000000000007918 */ /* 0x000fd00000000000 */
[----:B------:R-:W0:Y:S02]  /*1050*/  USETMAXREG.TRY_ALLOC.CTAPOOL UP0, 0xe8 ;  /* 0x000000e8000079c8 */ /* 0x000e240008000600 */
[----:B0-----:R-:W-:-:S13]  /*1060*/  PLOP3.LUT P0, PT, PT, PT, UP0, 0x80, 0x0 ;  /* 0x000000000000781c */ /* 0x001fda0003f0f008 */
[----:B------:R-:W-:Y:S05]  /*1070*/  @!P0 BRA `(.L_x_9) ;  /* 0xfffffffc00f08947 */ /* 0x000fea000383ffff */
[----:B------:R-:W-:Y:S01]  /*1080*/  ULDC.64 UR4, c[0x0][0x598] ;  /* 0x0001660000047ab9 */ /* 0x000fe20000000a00 */
[----:B------:R-:W-:Y:S01]  /*1090*/  ULDC.64 UR16, c[0x0][0x208] ;  /* 0x0000820000107ab9 */ /* 0x000fe20000000a00 */
[----:B------:R-:W-:-:S04]  /*10a0*/  ISETP.NE.U32.AND P0, PT, RZ, UR4, PT ;  /* 0x00000004ff007c0c */ /* 0x000fc8000bf05070 */
[----:B------:R-:W-:-:S13]  /*10b0*/  ISETP.NE.AND.EX P0, PT, RZ, UR5, PT, P0 ;  /* 0x00000005ff007c0c */ /* 0x000fda000bf05300 */
[----:B------:R-:W-:Y:S05]  /*10c0*/  @!P0 BRA `(.L_x_12) ;  /* 0x00000000001c8947 */ /* 0x000fea0003800000 */
[----:B------:R-:W0:Y:S02]  /*10d0*/  LDC.64 R4, c[0x0][0x598] ;  /* 0x00016600ff047b82 */ /* 0x000e240000000a00 */
[----:B0-----:R-:W2:Y:S02]  /*10e0*/  LDG.E.64 R4, desc[UR16][R4.64] ;  /* 0x0000001004047981 */ /* 0x001ea4000c1e1b00 */
[----:B--2---:R-:W-:-:S04]  /*10f0*/  ISETP.NE.U32.AND P0, PT, R4, RZ, PT ;  /* 0x000000ff0400720c */ /* 0x004fc80003f05070 */
[----:B------:R-:W-:-:S13]  /*1100*/  ISETP.NE.AND.EX P0, PT, R5, RZ, PT, P0 ;  /* 0x000000ff0500720c */ /* 0x000fda0003f05300 */
[----:B------:R-:W-:Y:S05]  /*1110*/  @!P0 BRA `(.L_x_12) ;  /* 0x0000000000088947 */ /* 0x000fea0003800000 */
[----:B------:R0:W5:Y:S01]  /*1120*/  LD.E R2, desc[UR16][R4.64] ;  /* 0x0000001004027980 */ /* 0x000162000c101900 */
[----:B------:R-:W-:Y:S05]  /*1130*/  BRA `(.L_x_13) ;  /* 0x0000000000207947 */ /* 0x000fea0003800000 */
.L_x_12:
[----:B------:R-:W-:Y:S02]  /*1140*/  ULDC.64 UR4, c[0x0][0x588] ;  /* 0x0001620000047ab9 */ /* 0x000fe40000000a00 */
[----:B------:R-:W-:-:S04]  /*1150*/  ISETP.NE.U32.AND P0, PT, RZ, UR4, PT ;  /* 0x00000004ff007c0c */ /* 0x000fc8000bf05070 */
[----:B------:R-:W-:-:S13]  /*1160*/  ISETP.NE.AND.EX P0, PT, RZ, UR5, PT, P0 ;  /* 0x00000005ff007c0c */ /* 0x000fda000bf05300 */
[----:B------:R-:W-:Y:S05]  /*1170*/  @!P0 BRA `(.L_x_14) ;  /* 0x00000000000c8947 */ /* 0x000fea0003800000 */
[----:B------:R-:W0:Y:S02]  /*1180*/  LDC.64 R4, c[0x0][0x588] ;  /* 0x00016200ff047b82 */ /* 0x000e240000000a00 */
[----:B0-----:R1:W5:Y:S01]  /*1190*/  LDG.E R2, desc[UR16][R4.64] ;  /* 0x0000001004027981 */ /* 0x001362000c1e1900 */
[----:B------:R-:W-:Y:S05]  /*11a0*/  BRA `(.L_x_13) ;  /* 0x0000000000047947 */ /* 0x000fea0003800000 */
.L_x_14:
[----:B------:R-:W2:Y:S02]  /*11b0*/  LDC R2, c[0x0][0x580] ;  /* 0x00016000ff027b82 */ /* 0x000ea40000000800 */
.L_x_13:
[----:B------:R-:W-:Y:S02]  /*11c0*/  ULDC.64 UR4, c[0x0][0x5a0] ;  /* 0x0001680000047ab9 */ /* 0x000fe40000000a00 */
[----:B------:R-:W-:-:S04]  /*11d0*/  ISETP.NE.U32.AND P0, PT, RZ, UR4, PT ;  /* 0x00000004ff007c0c */ /* 0x000fc8000bf05070 */
[----:B------:R-:W-:-:S13]  /*11e0*/  ISETP.NE.AND.EX P0, PT, RZ, UR5, PT, P0 ;  /* 0x00000005ff007c0c */ /* 0x000fda000bf05300 */
[----:B------:R-:W-:Y:S05]  /*11f0*/  @!P0 BRA `(.L_x_15) ;  /* 0x00000000001c8947 */ /* 0x000fea0003800000 */
[----:B01----:R-:W0:Y:S02]  /*1200*/  LDC.64 R4, c[0x0][0x5a0] ;  /* 0x00016800ff047b82 */ /* 0x003e240000000a00 */
[----:B0-----:R-:W3:Y:S02]  /*1210*/  LDG.E.64 R4, desc[UR16][R4.64] ;  /* 0x0000001004047981 */ /* 0x001ee4000c1e1b00 */
[----:B---3--:R-:W-:-:S04]  /*1220*/  ISETP.NE.U32.AND P0, PT, R4, RZ, PT ;  /* 0x000000ff0400720c */ /* 0x008fc80003f05070 */
[----:B------:R-:W-:-:S13]  /*1230*/  ISETP.NE.AND.EX P0, PT, R5, RZ, PT, P0 ;  /* 0x000000ff0500720c */ /* 0x000fda0003f05300 */
[----:B------:R-:W-:Y:S05]  /*1240*/  @!P0 BRA `(.L_x_15) ;  /* 0x0000000000088947 */ /* 0x000fea0003800000 */
[----:B------:R0:W5:Y:S01]  /*1250*/  LD.E R12, desc[UR16][R4.64] ;  /* 0x00000010040c7980 */ /* 0x000162000c101900 */
[----:B------:R-:W-:Y:S05]  /*1260*/  BRA `(.L_x_16) ;  /* 0x0000000000207947 */ /* 0x000fea0003800000 */
.L_x_15:
[----:B------:R-:W-:Y:S02]  /*1270*/  ULDC.64 UR4, c[0x0][0x590] ;  /* 0x0001640000047ab9 */ /* 0x000fe40000000a00 */
[----:B------:R-:W-:-:S04]  /*1280*/  ISETP.NE.U32.AND P0, PT, RZ, UR4, PT ;  /* 0x00000004ff007c0c */ /* 0x000fc8000bf05070 */
[----:B------:R-:W-:-:S13]  /*1290*/  ISETP.NE.AND.EX P0, PT, RZ, UR5, PT, P0 ;  /* 0x00000005ff007c0c */ /* 0x000fda000bf05300 */
[----:B------:R-:W-:Y:S05]  /*12a0*/  @!P0 BRA `(.L_x_17) ;  /* 0x00000000000c8947 */ /* 0x000fea0003800000 */
[----:B------:R-:W3:Y:S02]  /*12b0*/  LDC.64 R12, c[0x0][0x590] ;  /* 0x00016400ff0c7b82 */ /* 0x000ee40000000a00 */
[----:B---3--:R3:W5:Y:S01]  /*12c0*/  LDG.E R12, desc[UR16][R12.64] ;  /* 0x000000100c0c7981 */ /* 0x008762000c1e1900 */
[----:B------:R-:W-:Y:S05]  /*12d0*/  BRA `(.L_x_16) ;  /* 0x0000000000047947 */ /* 0x000fea0003800000 */
.L_x_17:
[----:B------:R-:W4:Y:S02]  /*12e0*/  LDC R12, c[0x0][0x584] ;  /* 0x00016100ff0c7b82 */ /* 0x000f240000000800 */
.L_x_16:
[----:B------:R-:W-:-:S13]  /*12f0*/  LOP3.LUT P0, RZ, R14, 0xff, RZ, 0xc0, !PT ;  /* 0x000000ff0eff7812 */ /* 0x000fda000780c0ff */
[----:B------:R-:W-:Y:S05]  /*1300*/  @!P0 EXIT ;  /* 0x000000000000894d */ /* 0x000fea0003800000 */
[----:B------:R-:W-:Y:S01]  /*1310*/  ULDC UR4, c[0x0][0x28c] ;  /* 0x0000a30000047ab9 */ /* 0x000fe20000000800 */
[----:B------:R-:W-:Y:S01]  /*1320*/  LOP3.LUT R50, R6, 0x1, RZ, 0xfc, !PT ;  /* 0x0000000106327812 */ /* 0x000fe200078efcff */
[----:B------:R-:W-:-:S04]  /*1330*/  UIADD3 UR4, UR4, 0x3f, URZ ;  /* 0x0000003f04047890 */ /* 0x000fc8000fffe03f */
[----:B------:R-:W-:-:S04]  /*1340*/  USHF.R.S32.HI UR5, URZ, 0x1f, UR4 ;  /* 0x0000001f3f057899 */ /* 0x000fc80008011404 */
[----:B------:R-:W-:-:S03]  /*1350*/  ULEA.HI UR5, UR5, UR4, URZ, 0x6 ;  /* 0x0000000405057291 */ /* 0x000fc6000f8f303f */
[----:B------:R-:W-:Y:S01]  /*1360*/  UMOV UR4, URZ ;  /* 0x0000003f00047c82 */ /* 0x000fe20008000000 */
[----:B------:R-:W-:-:S03]  /*1370*/  USHF.R.S32.HI UR9, URZ, 0x6, UR5 ;  /* 0x000000063f097899 */ /* 0x000fc60008011405 */
[----:B------:R-:W-:-:S09]  /*1380*/  UMOV UR5, URZ ;  /* 0x0000003f00057c82 */ /* 0x000fd20008000000 */
.L_x_76:
[----:B01----:R-:W-:Y:S01]  /*1390*/  LOP3.LUT R4, R0, 0x80, RZ, 0xc0, !PT ;  /* 0x0000008000047812 */ /* 0x003fe200078ec0ff */
[----:B------:R-:W0:Y:S01]  /*13a0*/  S2UR UR13, SR_CgaCtaId ;  /* 0x00000000000d79c3 */ /* 0x000e220000008800 */
[----:B------:R-:W-:Y:S01]  /*13b0*/  UMOV UR12, 0x400 ;  /* 0x00000400000c7882 */ /* 0x000fe20000000000 */
[----:B------:R-:W-:Y:S01]  /*13c0*/  UMOV UR6, URZ ;  /* 0x0000003f00067c82 */ /* 0x000fe20008000000 */
[----:B------:R-:W-:Y:S01]  /*13d0*/  SHF.R.U32.HI R4, RZ, 0x7, R4 ;  /* 0x00000007ff047819 */ /* 0x000fe20000011604 */
[----:B------:R-:W-:Y:S01]  /*13e0*/  UMOV UR7, URZ ;  /* 0x0000003f00077c82 */ /* 0x000fe20008000000 */
[----:B------:R-:W-:Y:S01]  /*13f0*/  UMOV UR18, UR5 ;  /* 0x0000000500127c82 */ /* 0x000fe20008000000 */
[----:B---3--:R-:W-:Y:S01]  /*1400*/  IMAD.MOV.U32 R13, RZ, RZ, RZ ;  /* 0x000000ffff0d7224 */ /* 0x008fe200078e00ff */
[----:B------:R-:W-:Y:S01]  /*1410*/  CS2R R16, SRZ ;  /* 0x0000000000107805 */ /* 0x000fe2000001ff00 */
[----:B------:R-:W1:Y:S01]  /*1420*/  LDC R5, c[0x0][0x28c] ;  /* 0x0000a300ff057b82 */ /* 0x000e620000000800 */
[----:B------:R-:W3:Y:S01]  /*1430*/  SHFL.IDX PT, R4, R4, RZ, 0x1f ;  /* 0x00001fff04047589 */ /* 0x000ee200000e0000 */
[----:B------:R-:W-:-:S02]  /*1440*/  CS2R R20, SRZ ;  /* 0x0000000000147805 */ /* 0x000fc4000001ff00 */
[----:B------:R-:W-:Y:S02]  /*1450*/  CS2R R40, SRZ ;  /* 0x0000000000287805 */ /* 0x000fe4000001ff00 */
[----:B------:R-:W-:Y:S01]  /*1460*/  CS2R R44, SRZ ;  /* 0x00000000002c7805 */ /* 0x000fe2000001ff00 */
[----:B------:R-:W-:Y:S01]  /*1470*/  IMAD.MOV.U32 R42, RZ, RZ, RZ ;  /* 0x000000ffff2a7224 */ /* 0x000fe200078e00ff */
[----:B------:R-:W-:Y:S02]  /*1480*/  CS2R R46, SRZ ;  /* 0x00000000002e7805 */ /* 0x000fe4000001ff00 */
[----:B------:R-:W-:Y:S01]  /*1490*/  CS2R R48, SRZ ;  /* 0x0000000000307805 */ /* 0x000fe2000001ff00 */
[----:B------:R-:W-:Y:S01]  /*14a0*/  IMAD.MOV.U32 R51, RZ, RZ, RZ ;  /* 0x000000ffff337224 */ /* 0x000fe200078e00ff */
[----:B------:R-:W-:Y:S01]  /*14b0*/  CS2R R32, SRZ ;  /* 0x0000000000207805 */ /* 0x000fe2000001ff00 */
[----:B------:R-:W-:Y:S01]  /*14c0*/  IMAD.MOV.U32 R53, RZ, RZ, RZ ;  /* 0x000000ffff357224 */ /* 0x000fe200078e00ff */
[----:B------:R-:W-:Y:S01]  /*14d0*/  CS2R R34, SRZ ;  /* 0x0000000000227805 */ /* 0x000fe2000001ff00 */
[----:B------:R-:W-:Y:S01]  /*14e0*/  IMAD.U32 R14, RZ, RZ, UR4 ;  /* 0x00000004ff0e7e24 */ /* 0x000fe2000f8e00ff */
[----:B------:R-:W-:-:S02]  /*14f0*/  CS2R R36, SRZ ;  /* 0x0000000000247805 */ /* 0x000fc4000001ff00 */
[----:B------:R-:W-:Y:S02]  /*1500*/  CS2R R38, SRZ ;  /* 0x0000000000267805 */ /* 0x000fe4000001ff00 */
[----:B------:R-:W-:Y:S02]  /*1510*/  CS2R R24, SRZ ;  /* 0x0000000000187805 */ /* 0x000fe4000001ff00 */
[----:B--2---:R-:W-:Y:S02]  /*1520*/  CS2R R26, SRZ ;  /* 0x00000000001a7805 */ /* 0x004fe4000001ff00 */
[----:B------:R-:W-:Y:S02]  /*1530*/  CS2R R28, SRZ ;  /* 0x00000000001c7805 */ /* 0x000fe4000001ff00 */
[----:B------:R-:W-:Y:S02]  /*1540*/  CS2R R30, SRZ ;  /* 0x00000000001e7805 */ /* 0x000fe4000001ff00 */
[----:B-1----:R-:W-:-:S02]  /*1550*/  ISETP.GE.AND P0, PT, R5, 0x1, PT ;  /* 0x000000010500780c */ /* 0x002fc40003f06270 */
[----:B---3--:R-:W-:-:S13]  /*1560*/  R2UR UR8, R4 ;  /* 0x00000000040872ca */ /* 0x008fda00000e0000 */
[----:B------:R-:W-:-:S04]  /*1570*/  ULEA.HI UR10, UR8, UR8, URZ, 0x1 ;  /* 0x00000008080a7291 */ /* 0x000fc8000f8f083f */
[----:B------:R-:W-:Y:S02]  /*1580*/  ULOP3.LUT UR11, UR10, 0xffffe, URZ, 0xc0, !UPT ;  /* 0x000ffffe0a0b7892 */ /* 0x000fe4000f8ec03f */
[----:B0-----:R-:W-:Y:S02]  /*1590*/  ULEA UR10, UR13, UR12, 0x18 ;  /* 0x0000000c0d0a7291 */ /* 0x001fe4000f8ec03f */
[----:B------:R-:W-:-:S03]  /*15a0*/  UIADD3 UR11, UR8, -UR11, URZ ;  /* 0x8000000b080b7290 */ /* 0x000fc6000fffe03f */
[----:B------:R-:W-:Y:S01]  /*15b0*/  UMOV UR8, URZ ;  /* 0x0000003f00087c82 */ /* 0x000fe20008000000 */
[----:B------:R-:W-:-:S04]  /*15c0*/  ULEA UR11, UR11, UR10, 0xc ;  /* 0x0000000a0b0b7291 */ /* 0x000fc8000f8e603f */
[----:B------:R-:W-:-:S04]  /*15d0*/  UIADD3 UR11, UR11, 0x200, URZ ;  /* 0x000002000b0b7890 */ /* 0x000fc8000fffe03f */
[----:B------:R-:W-:-:S04]  /*15e0*/  USHF.R.U32.HI UR11, URZ, 0x4, UR11 ;  /* 0x000000043f0b7899 */ /* 0x000fc8000801160b */
[----:B------:R-:W-:Y:S01]  /*15f0*/  ULOP3.LUT UR11, UR11, 0x3fff, URZ, 0xc0, !UPT ;  /* 0x00003fff0b0b7892 */ /* 0x000fe2000f8ec03f */
[----:B------:R-:W-:Y:S11]  /*1600*/  @!P0 BRA `(.L_x_18) ;  /* 0x00000004003c8947 */ /* 0x000ff60003800000 */
[----:B------:R-:W-:-:S13]  /*1610*/  ISETP.NE.AND P1, PT, R50, 0x3, PT ;  /* 0x000000033200780c */ /* 0x000fda0003f25270 */
[----:B------:R-:W-:Y:S05]  /*1620*/  @!P1 BRA `(.L_x_19) ;  /* 0x0000000000049947 */ /* 0x000fea0003800000 */
[----:B------:R-:W-:Y:S01]  /*1630*/  BPT.TRAP 0x1 ;  /* 0x000000040000795c */ /* 0x000fe20000300000 */
.L_x_19:
[----:B------:R-:W-:Y:S01]  /*1640*/  ULEA UR6, UR5, UR10, 0x3 ;  /* 0x0000000a05067291 */ /* 0x000fe2000f8e183f */
[----:B------:R-:W-:-:S05]  /*1650*/  IMAD.U32 R4, RZ, RZ, UR4 ;  /* 0x00000004ff047e24 */ /* 0x000fca000f8e00ff */
[----:B------:R-:W-:-:S04]  /*1660*/  SHF.L.U32 R4, R4, 0x1f, RZ ;  /* 0x0000001f04047819 */ /* 0x000fc800000006ff */
[----:B------:R0:W1:Y:S01]  /*1670*/  SYNCS.PHASECHK.TRANS64.TRYWAIT P0, [UR6], R4 ;  /* 0x00000004ff0075a7 */ /* 0x0000620008000146 */
[----:B------:R-:W-:Y:S05]  /*1680*/  @!P1 BRA `(.L_x_20) ;  /* 0x0000000000049947 */ /* 0x000fea0003800000 */
[----:B------:R-:W-:Y:S01]  /*1690*/  BPT.TRAP 0x1 ;  /* 0x000000040000795c */ /* 0x000fe20000300000 */
.L_x_20:
[----:B-1----:R-:W-:Y:S05]  /*16a0*/  @P0 BRA `(.L_x_21) ;  /* 0x0000000000080947 */ /* 0x002fea0003800000 */
[----:B------:R-:W1:Y:S02]  /*16b0*/  SYNCS.PHASECHK.TRANS64.TRYWAIT P0, [UR6], R4 ;  /* 0x00000004ff0075a7 */ /* 0x000e640008000146 */
[----:B-1----:R-:W-:Y:S05]  /*16c0*/  @!P0 BRA `(.L_x_22) ;  /* 0x00000048002c8947 */ /* 0x002fea0003800000 */
.L_x_21:
[----:B------:R-:W-:Y:S01]  /*16d0*/  UIADD3 UR6, UR10, 0x33200, URZ ;  /* 0x000332000a067890 */ /* 0x000fe2000fffe03f */
[----:B------:R-:W-:Y:S01]  /*16e0*/  WARPGROUP.ARRIVE ;  /* 0x00000000000079c5 */ /* 0x000fe20000000000 */
[----:B------:R-:W-:Y:S01]  /*16f0*/  ULOP3.LUT UR7, UR11, 0x10000, URZ, 0xfc, !UPT ;  /* 0x000100000b077892 */ /* 0x000fe2000f8efc3f */
[----:B------:R-:W-:Y:S01]  /*1700*/  IMAD.MOV.U32 R13, RZ, RZ, RZ ;  /* 0x000000ffff0d7224 */ /* 0x000fe200078e00ff */
[----:B------:R-:W-:Y:S01]  /*1710*/  USHF.R.U32.HI UR6, URZ, 0x4, UR6 ;  /* 0x000000043f067899 */ /* 0x000fe20008011606 */
[----:B------:R-:W-:Y:S01]  /*1720*/  CS2R R16, SRZ ;  /* 0x0000000000107805 */ /* 0x000fe2000001ff00 */
[----:B------:R-:W-:Y:S01]  /*1730*/  UIMAD UR7, UR5, 0x300, UR7 ;  /* 0x00000300050778a4 */ /* 0x000fe2000f8e0207 */
[----:B------:R-:W-:Y:S01]  /*1740*/  CS2R R20, SRZ ;  /* 0x0000000000147805 */ /* 0x000fe2000001ff00 */
[----:B------:R-:W-:Y:S01]  /*1750*/  ULOP3.LUT UR6, UR6, 0x3fff, URZ, 0xc0, !UPT ;  /* 0x00003fff06067892 */ /* 0x000fe2000f8ec03f */
[----:B------:R-:W-:Y:S01]  /*1760*/  CS2R R40, SRZ ;  /* 0x0000000000287805 */ /* 0x000fe2000001ff00 */
[----:B------:R-:W-:Y:S01]  /*1770*/  UMOV UR13, 0x80000020 ;  /* 0x80000020000d7882 */ /* 0x000fe20000000000 */
[----:B------:R-:W-:Y:S01]  /*1780*/  UMOV UR15, 0x80000020 ;  /* 0x80000020000f7882 */ /* 0x000fe20000000000 */
[----:B------:R-:W-:Y:S01]  /*1790*/  ULOP3.LUT UR6, UR6, 0x10000, URZ, 0xfc, !UPT ;  /* 0x0001000006067892 */ /* 0x000fe2000f8efc3f */
[----:B------:R-:W-:Y:S01]  /*17a0*/  CS2R R44, SRZ ;  /* 0x00000000002c7805 */ /* 0x000fe2000001ff00 */
[----:B------:R-:W-:Y:S01]  /*17b0*/  UMOV UR12, UR7 ;  /* 0x00000007000c7c82 */ /* 0x000fe20008000000 */
[----:B------:R-:W-:Y:S01]  /*17c0*/  UIADD3 UR8, UR7, 0x200, URZ ;  /* 0x0000020007087890 */ /* 0x000fe2000fffe03f */
[----:B------:R-:W-:Y:S01]  /*17d0*/  IMAD.MOV.U32 R42, RZ, RZ, RZ ;  /* 0x000000ffff2a7224 */ /* 0x000fe200078e00ff */
[----:B------:R-:W-:Y:S01]  /*17e0*/  ULEA UR6, UR5, UR6, 0x6 ;  /* 0x0000000605067291 */ /* 0x000fe2000f8e303f */
[----:B------:R-:W-:-:S02]  /*17f0*/  CS2R R46, SRZ ;  /* 0x00000000002e7805 */ /* 0x000fc4000001ff00 */
[----:B------:R-:W-:Y:S01]  /*1800*/  CS2R R48, SRZ ;  /* 0x0000000000307805 */ /* 0x000fe2000001ff00 */
[----:B------:R-:W-:Y:S02]  /*1810*/  IMAD.MOV.U32 R51, RZ, RZ, RZ ;  /* 0x000000ffff337224 */ /* 0x000fe400078e00ff */
[----:B------:R-:W-:Y:S01]  /*1820*/  IMAD.MOV.U32 R53, RZ, RZ, RZ ;  /* 0x000000ffff357224 */ /* 0x000fe200078e00ff */
[----:B------:R-:W-:Y:S02]  /*1830*/  UMOV UR14, UR6 ;  /* 0x00000006000e7c82 */ /* 0x000fe40008000000 */
[----:B------:R-:W-:Y:S01]  /*1840*/  QGMMA.64x16x32.F32.E4M3.E4M3 R32, gdesc[UR12], RZ, !UPT ;  /* 0x002000000c2079f3 */ /* 0x000fe2000c7008ff */
[----:B------:R-:W-:Y:S01]  /*1850*/  UMOV UR12, UR8 ;  /* 0x00000008000c7c82 */ /* 0x000fe20008000000 */
[----:B------:R-:W-:Y:S01]  /*1860*/  UMOV UR13, 0x80000020 ;  /* 0x80000020000d7882 */ /* 0x000fe20000000000 */
[----:B------:R-:W-:Y:S01]  /*1870*/  ULDC UR8, c[0x0][0x50c] ;  /* 0x0001430000087ab9 */ /* 0x000fe20000000800 */
[----:B------:R-:W-:Y:S01]  /*1880*/  QGMMA.64x16x32.F32.E4M3.E4M3 R24, gdesc[UR12], RZ, !UPT ;  /* 0x002000000c1879f3 */ /* 0x000fe2000c7008ff */
[----:B------:R-:W-:-:S02]  /*1890*/  UIADD3 UR12, UR7, 0x2, URZ ;  /* 0x00000002070c7890 */ /* 0x000fc4000fffe03f */
[----:B------:R-:W-:Y:S02]  /*18a0*/  UIADD3 UR14, UR6, 0x2, URZ ;  /* 0x00000002060e7890 */ /* 0x000fe4000fffe03f */
[----:B------:R-:W-:Y:S01]  /*18b0*/  UIADD3 UR7, UR7, 0x202, URZ ;  /* 0x0000020207077890 */ /* 0x000fe2000fffe03f */
[----:B------:R-:W-:Y:S01]  /*18c0*/  UMOV UR13, 0x80000020 ;  /* 0x80000020000d7882 */ /* 0x000fe20000000000 */
[----:B------:R-:W-:Y:S01]  /*18d0*/  UMOV UR15, 0x80000020 ;  /* 0x80000020000f7882 */ /* 0x000fe20000000000 */
[----:B------:R-:W-:Y:S01]  /*18e0*/  UISETP.NE.AND UP0, UPT, UR8, 0x2, UPT ;  /* 0x000000020800788c */ /* 0x000fe2000bf05270 */
[----:B------:R-:W-:-:S03]  /*18f0*/  UMOV UR6, 0x2 ;  /* 0x0000000200067882 */ /* 0x000fc60000000000 */
[----:B------:R-:W-:Y:S01]  /*1900*/  QGMMA.64x16x32.F32.E4M3.E4M3 R32, gdesc[UR12], R32 ;  /* 0x002000000c2079f3 */ /* 0x000fe20008700820 */
[----:B------:R-:W-:Y:S01]  /*1910*/  UMOV UR12, UR7 ;  /* 0x00000007000c7c82 */ /* 0x000fe20008000000 */
[----:B------:R-:W-:Y:S01]  /*1920*/  USEL UR7, URZ, 0x1, UP0 ;  /* 0x000000013f077887 */ /* 0x000fe20008000000 */
[----:B------:R-:W-:Y:S02]  /*1930*/  UMOV UR13, 0x80000020 ;  /* 0x80000020000d7882 */ /* 0x000fe40000000000 */
[----:B------:R-:W-:Y:S03]  /*1940*/  QGMMA.64x16x32.F32.E4M3.E4M3 R24, gdesc[UR12], R24, gsb0 ;  /* 0x002000000c1879f3 */ /* 0x000fe60008000818 */
[----:B------:R-:W-:-:S13]  /*1950*/  ISETP.NE.AND P0, PT, RZ, UR7, PT ;  /* 0x00000007ff007c0c */ /* 0x000fda000bf05270 */
[----:B------:R-:W-:Y:S05]  /*1960*/  @!P0 BRA `(.L_x_23) ;  /* 0x0000000000488947 */ /* 0x000fea0003800000 */
[----:B------:R-:W-:Y:S02]  /*1970*/  WARPGROUP.DEPBAR.LE gsb0, 0x0 ;  /* 0x00008000000079c5 */ /* 0x000fe40000010000 */
[----:B------:R-:W-:-:S01]  /*1980*/  FADD R53, RZ, R32 ;  /* 0x00000020ff357221 */ /* 0x000fc20000000000 */
[----:B------:R-:W-:Y:S01]  /*1990*/  FADD R48, RZ, R33 ;  /* 0x00000021ff307221 */ /* 0x000fe20000000000 */
        /* <DEDUP_REMOVED lines=14> */
[----:B------:R-:W-:-:S06]  /*1a80*/  UMOV UR6, URZ ;  /* 0x0000003f00067c82 */ /* 0x000fcc0008000000 */
.L_x_23:
[----:B------:R-:W-:-:S04]  /*1a90*/  UIADD3 UR18, UR5, 0x1, URZ ;  /* 0x0000000105127890 */ /* 0x000fc8000fffe03f */
[----:B------:R-:W-:-:S04]  /*1aa0*/  UISETP.NE.AND UP0, UPT, UR18, 0x11, UPT ;  /* 0x000000111200788c */ /* 0x000fc8000bf05270 */
[----:B------:R-:W-:Y:S02]  /*1ab0*/  USEL UR8, URZ, 0x1, UP0 ;  /* 0x000000013f087887 */ /* 0x000fe40008000000 */
[----:B------:R-:W-:Y:S02]  /*1ac0*/  USEL UR18, UR18, URZ, UP0 ;  /* 0x0000003f12127287 */ /* 0x000fe40008000000 */
[----:B------:R-:W-:-:S06]  /*1ad0*/  ULOP3.LUT UR8, UR4, UR8, URZ, 0x3c, !UPT ;  /* 0x0000000804087292 */ /* 0x000fcc000f8e3c3f */
[----:B------:R-:W-:Y:S01]  /*1ae0*/  IMAD.U32 R14, RZ, RZ, UR8 ;  /* 0x00000008ff0e7e24 */ /* 0x000fe2000f8e00ff */
[----:B------:R-:W-:-:S06]  /*1af0*/  UMOV UR8, 0x1 ;  /* 0x0000000100087882 */ /* 0x000fcc0000000000 */
.L_x_18:
[----:B------:R-:W-:-:S04]  /*1b00*/  UISETP.LT.AND UP0, UPT, UR9, 0x1, UPT ;  /* 0x000000010900788c */ /* 0x000fc8000bf01270 */
[----:B------:R-:W-:-:S04]  /*1b10*/  USEL UR12, UR9, 0x1, UP0 ;  /* 0x00000001090c7887 */ /* 0x000fc80008000000 */
[----:B------:R-:W-:-:S04]  /*1b20*/  UIADD3 UR12, UR9, -UR12, URZ ;  /* 0x8000000c090c7290 */ /* 0x000fc8000fffe03f */
[----:B------:R-:W-:-:S06]  /*1b30*/  UISETP.GE.AND UP0, UPT, UR12, 0x1, UPT ;  /* 0x000000010c00788c */ /* 0x000fcc000bf06270 */
[----:B------:R-:W-:-:S13]  /*1b40*/  PLOP3.LUT P0, PT, PT, PT, UP0, 0x80, 0x0 ;  /* 0x000000000000781c */ /* 0x000fda0003f0f008 */
[----:B------:R-:W-:Y:S05]  /*1b50*/  @!P0 BRA `(.L_x_24) ;  /* 0x0000000400708947 */ /* 0x000fea0003800000 */
[----:B01----:R-:W-:Y:S01]  /*1b60*/  IMAD.U32 R4, RZ, RZ, UR12 ;  /* 0x0000000cff047e24 */ /* 0x003fe2000f8e00ff */
[----:B------:R-:W-:Y:S01]  /*1b70*/  ULDC UR20, c[0x0][0x50c] ;  /* 0x0001430000147ab9 */ /* 0x000fe20000000800 */
[----:B------:R-:W-:-:S07]  /*1b80*/  IMAD.U32 R5, RZ, RZ, UR5 ;  /* 0x00000005ff057e24 */ /* 0x000fce000f8e00ff */
.L_x_32:
[----:B------:R-:W-:-:S13]  /*1b90*/  ISETP.NE.AND P1, PT, R50, 0x3, PT ;  /* 0x000000033200780c */ /* 0x000fda0003f25270 */
[----:B------:R-:W-:Y:S05]  /*1ba0*/  @!P1 BRA `(.L_x_25) ;  /* 0x0000000000049947 */ /* 0x000fea0003800000 */
[----:B------:R-:W-:Y:S01]  /*1bb0*/  BPT.TRAP 0x1 ;  /* 0x000000040000795c */ /* 0x000fe20000300000 */
.L_x_25:
[----:B------:R-:W0:Y:S01]  /*1bc0*/  S2UR UR12, SR_CgaCtaId ;  /* 0x00000000000c79c3 */ /* 0x000e220000008800 */
[----:B------:R-:W-:Y:S01]  /*1bd0*/  UMOV UR10, 0x400 ;  /* 0x00000400000a7882 */ /* 0x000fe20000000000 */
[----:B------:R-:W-:Y:S01]  /*1be0*/  SHF.L.U32 R10, R14, 0x1f, RZ ;  /* 0x0000001f0e0a7819 */ /* 0x000fe200000006ff */
[----:B0-----:R-:W-:-:S04]  /*1bf0*/  ULEA UR10, UR12, UR10, 0x18 ;  /* 0x0000000a0c0a7291 */ /* 0x001fc8000f8ec03f */
[----:B------:R-:W-:-:S09]  /*1c00*/  ULEA UR12, UR18, UR10, 0x3 ;  /* 0x0000000a120c7291 */ /* 0x000fd2000f8e183f */
[----:B------:R0:W1:Y:S01]  /*1c10*/  SYNCS.PHASECHK.TRANS64.TRYWAIT P0, [UR12], R10 ;  /* 0x0000000aff0075a7 */ /* 0x000062000800014c */
[----:B------:R-:W-:Y:S05]  /*1c20*/  @!P1 BRA `(.L_x_26) ;  /* 0x0000000000049947 */ /* 0x000fea0003800000 */
[----:B------:R-:W-:Y:S01]  /*1c30*/  BPT.TRAP 0x1 ;  /* 0x000000040000795c */ /* 0x000fe20000300000 */
.L_x_26:
[----:B-1----:R-:W-:Y:S05]  /*1c40*/  @P0 BRA `(.L_x_27) ;  /* 0x0000000000080947 */ /* 0x002fea0003800000 */
[----:B------:R-:W1:Y:S02]  /*1c50*/  SYNCS.PHASECHK.TRANS64.TRYWAIT P0, [UR12], R10 ;  /* 0x0000000aff0075a7 */ /* 0x000e64000800014c */
[----:B-1----:R-:W-:Y:S05]  /*1c60*/  @!P0 BRA `(.L_x_28) ;  /* 0x0000004000dc8947 */ /* 0x002fea0003800000 */
.L_x_27:
[----:B------:R-:W-:Y:S01]  /*1c70*/  UIADD3 UR12, UR10, 0x33200, URZ ;  /* 0x000332000a0c7890 */ /* 0x000fe2000fffe03f */
[----:B------:R-:W-:Y:S01]  /*1c80*/  WARPGROUP.ARRIVE ;  /* 0x00000000000079c5 */ /* 0x000fe20000000000 */
[----:B------:R-:W-:Y:S02]  /*1c90*/  UISETP.NE.AND UP0, UPT, UR7, URZ, UPT ;  /* 0x0000003f0700728c */ /* 0x000fe4000bf05270 */
[----:B------:R-:W-:Y:S02]  /*1ca0*/  USHF.R.U32.HI UR12, URZ, 0x4, UR12 ;  /* 0x000000043f0c7899 */ /* 0x000fe4000801160c */
[----:B------:R-:W-:Y:S02]  /*1cb0*/  USEL UR8, UR8, URZ, !UP0 ;  /* 0x0000003f08087287 */ /* 0x000fe4000c000000 */
[----:B------:R-:W-:Y:S02]  /*1cc0*/  ULOP3.LUT UR12, UR12, 0x3fff, URZ, 0xc0, !UPT ;  /* 0x00003fff0c0c7892 */ /* 0x000fe4000f8ec03f */
[----:B------:R-:W-:-:S02]  /*1cd0*/  ULOP3.LUT UR7, UR11, 0x10000, URZ, 0xfc, !UPT ;  /* 0x000100000b077892 */ /* 0x000fc4000f8efc3f */
[----:B------:R-:W-:Y:S02]  /*1ce0*/  ULOP3.LUT UR12, UR12, 0x10000, URZ, 0xfc, !UPT ;  /* 0x000100000c0c7892 */ /* 0x000fe4000f8efc3f */
[----:B------:R-:W-:Y:S02]  /*1cf0*/  UISETP.NE.U32.AND UP0, UPT, UR8, URZ, UPT ;  /* 0x0000003f0800728c */ /* 0x000fe4000bf05070 */
[----:B------:R-:W-:Y:S02]  /*1d00*/  UIMAD UR8, UR18, 0x300, UR7 ;  /* 0x00000300120878a4 */ /* 0x000fe4000f8e0207 */
[----:B------:R-:W-:Y:S02]  /*1d10*/  ULEA UR7, UR18, UR12, 0x6 ;  /* 0x0000000c12077291 */ /* 0x000fe4000f8e303f */
[----:B------:R-:W-:Y:S01]  /*1d20*/  UIADD3 UR19, UR8, 0x200, URZ ;  /* 0x0000020008137890 */ /* 0x000fe2000fffe03f */
[----:B------:R-:W-:Y:S02]  /*1d30*/  UMOV UR13, 0x80000020 ;  /* 0x80000020000d7882 */ /* 0x000fe40000000000 */
[----:B------:R-:W-:Y:S01]  /*1d40*/  UMOV UR12, UR8 ;  /* 0x00000008000c7c82 */ /* 0x000fe20008000000 */
[----:B------:R-:W-:Y:S01]  /*1d50*/  UMOV UR15, 0x80000020 ;  /* 0x80000020000f7882 */ /* 0x000fe20000000000 */
[----:B------:R-:W-:Y:S01]  /*1d60*/  UMOV UR14, UR7 ;  /* 0x00000007000e7c82 */ /* 0x000fe20008000000 */
[----:B------:R-:W-:Y:S01]  /*1d70*/  UIADD3 UR6, UR6, 0x2, URZ ;  /* 0x0000000206067890 */ /* 0x000fe2000fffe03f */
[----:B------:R-:W-:Y:S01]  /*1d80*/  QGMMA.64x16x32.F32.E4M3.E4M3 R32, gdesc[UR12], R32, UP0 ;  /* 0x002000000c2079f3 */ /* 0x000fe2000bf00820 */
[----:B------:R-:W-:Y:S01]  /*1d90*/  UMOV UR12, UR19 ;  /* 0x00000013000c7c82 */ /* 0x000fe20008000000 */
[----:B------:R-:W-:-:S02]  /*1da0*/  UMOV UR13, 0x80000020 ;  /* 0x80000020000d7882 */ /* 0x000fc40000000000 */
[----:B------:R-:W-:Y:S01]  /*1db0*/  QGMMA.64x16x32.F32.E4M3.E4M3 R24, gdesc[UR12], R24, UP0 ;  /* 0x002000000c1879f3 */ /* 0x000fe2000bf00818 */
[----:B------:R-:W-:Y:S02]  /*1dc0*/  UIADD3 UR12, UR8, 0x2, URZ ;  /* 0x00000002080c7890 */ /* 0x000fe4000fffe03f */
[----:B------:R-:W-:Y:S02]  /*1dd0*/  UIADD3 UR14, UR7, 0x2, URZ ;  /* 0x00000002070e7890 */ /* 0x000fe4000fffe03f */
[----:B------:R-:W-:Y:S01]  /*1de0*/  UIADD3 UR8, UR8, 0x202, URZ ;  /* 0x0000020208087890 */ /* 0x000fe2000fffe03f */
[----:B------:R-:W-:Y:S01]  /*1df0*/  UMOV UR13, 0x80000020 ;  /* 0x80000020000d7882 */ /* 0x000fe20000000000 */
[----:B------:R-:W-:Y:S01]  /*1e00*/  UMOV UR15, 0x80000020 ;  /* 0x80000020000f7882 */ /* 0x000fe20000000000 */
[----:B------:R-:W-:-:S04]  /*1e10*/  UISETP.NE.AND UP0, UPT, UR6, UR20, UPT ;  /* 0x000000140600728c */ /* 0x000fc8000bf05270 */
[----:B------:R-:W-:-:S06]  /*1e20*/  USEL UR7, URZ, 0x1, UP0 ;  /* 0x000000013f077887 */ /* 0x000fcc0008000000 */
[----:B------:R-:W-:Y:S01]  /*1e30*/  ISETP.NE.AND P0, PT, RZ, UR7, PT ;  /* 0x00000007ff007c0c */ /* 0x000fe2000bf05270 */
[----:B------:R-:W-:Y:S01]  /*1e40*/  QGMMA.64x16x32.F32.E4M3.E4M3 R32, gdesc[UR12], R32 ;  /* 0x002000000c2079f3 */ /* 0x000fe20008700820 */
[----:B------:R-:W-:Y:S01]  /*1e50*/  UMOV UR12, UR8 ;  /* 0x00000008000c7c82 */ /* 0x000fe20008000000 */
[----:B------:R-:W-:Y:S02]  /*1e60*/  UMOV UR13, 0x80000020 ;  /* 0x80000020000d7882 */ /* 0x000fe40000000000 */
[----:B------:R-:W-:Y:S03]  /*1e70*/  QGMMA.64x16x32.F32.E4M3.E4M3 R24, gdesc[UR12], R24, gsb0 ;  /* 0x002000000c1879f3 */ /* 0x000fe60008000818 */
[----:B------:R-:W-:-:S05]  /*1e80*/  WARPGROUP.DEPBAR.LE gsb0, 0x1 ;  /* 0x00008000000079c5 */ /* 0x000fca0000010100 */
[----:B------:R-:W-:Y:S05]  /*1e90*/  @!P0 BRA `(.L_x_29) ;  /* 0x0000000000488947 */ /* 0x000fea0003800000 */
[----:B------:R-:W-:Y:S02]  /*1ea0*/  WARPGROUP.DEPBAR.LE gsb0, 0x0 ;  /* 0x00008000000079c5 */ /* 0x000fe40000010000 */
[----:B------:R-:W-:-:S01]  /*1eb0*/  FADD R53, R32, R53 ;  /* 0x0000003520357221 */ /* 0x000fc20000000000 */
[----:B------:R-:W-:Y:S01]  /*1ec0*/  FADD R48, R33, R48 ;  /* 0x0000003021307221 */ /* 0x000fe20000000000 */
        /* <DEDUP_REMOVED lines=14> */
[----:B------:R-:W-:-:S06]  /*1fb0*/  UMOV UR6, URZ ;  /* 0x0000003f00067c82 */ /* 0x000fcc0008000000 */
.L_x_29:
[----:B------:R-:W-:Y:S05]  /*1fc0*/  @!P1 BRA `(.L_x_30) ;  /* 0x0000000000049947 */ /* 0x000fea0003800000 */
[----:B------:R-:W-:Y:S01]  /*1fd0*/  BPT.TRAP 0x1 ;  /* 0x000000040000795c */ /* 0x000fe20000300000 */
.L_x_30:
[----:B------:R-:W-:-:S13]  /*1fe0*/  ISETP.NE.AND P0, PT, R7, RZ, PT ;  /* 0x000000ff0700720c */ /* 0x000fda0003f05270 */
[----:B01----:R-:W-:-:S05]  /*1ff0*/  @P0 LEA R10, R5, UR10, 0x3 ;  /* 0x0000000a050a0c11 */ /* 0x003fca000f8e18ff */
[----:B------:R-:W-:-:S05]  /*2000*/  @P0 VIADD R10, R10, 0x88 ;  /* 0x000000880a0a0836 */ /* 0x000fca0000000000 */
[----:B------:R-:W-:-:S04]  /*2010*/  @P0 PRMT R10, R3, 0x654, R10 ;  /* 0x00000654030a0816 */ /* 0x000fc8000000000a */
[----:B------:R0:W-:Y:S01]  /*2020*/  @P0 SYNCS.ARRIVE.TRANS64.RED.A1T0 RZ, [R10+URZ], RZ ;  /* 0x000000ff0aff09a7 */ /* 0x0001e2000810043f */
[----:B------:R-:W-:-:S13]  /*2030*/  ISETP.GT.U32.AND P0, PT, R6, 0x1, PT ;  /* 0x000000010600780c */ /* 0x000fda0003f04070 */
[----:B0-----:R-:W-:Y:S05]  /*2040*/  @P0 BRA `(.L_x_31) ;  /* 0x0000000000040947 */ /* 0x001fea0003800000 */
[----:B------:R-:W-:Y:S01]  /*2050*/  BPT.TRAP 0x1 ;  /* 0x000000040000795c */ /* 0x000fe20000300000 */
.L_x_31:
[----:B------:R-:W-:Y:S01]  /*2060*/  UIADD3 UR18, UR18, 0x1, URZ ;  /* 0x0000000112127890 */ /* 0x000fe2000fffe03f */
[C---:B------:R-:W-:Y:S01]  /*2070*/  ISETP.GT.AND P1, PT, R4.reuse, 0x1, PT ;  /* 0x000000010400780c */ /* 0x040fe20003f24270 */
[----:B------:R-:W-:Y:S02]  /*2080*/  VIADD R5, R5, 0x1 ;  /* 0x0000000105057836 */ /* 0x000fe40000000000 */
[----:B------:R-:W-:Y:S01]  /*2090*/  UISETP.NE.AND UP0, UPT, UR18, 0x11, UPT ;  /* 0x000000111200788c */ /* 0x000fe2000bf05270 */
[----:B------:R-:W-:Y:S02]  /*20a0*/  VIADD R4, R4, 0xffffffff ;  /* 0xffffffff04047836 */ /* 0x000fe40000000000 */
[C---:B------:R-:W-:Y:S01]  /*20b0*/  ISETP.NE.AND P0, PT, R5.reuse, 0x11, PT ;  /* 0x000000110500780c */ /* 0x040fe20003f05270 */
[----:B------:R-:W-:Y:S02]  /*20c0*/  USEL UR8, URZ, 0x1, UP0 ;  /* 0x000000013f087887 */ /* 0x000fe40008000000 */
[----:B------:R-:W-:Y:S01]  /*20d0*/  USEL UR18, UR18, URZ, UP0 ;  /* 0x0000003f12127287 */ /* 0x000fe20008000000 */
[----:B------:R-:W-:-:S03]  /*20e0*/  SEL R5, R5, RZ, P0 ;  /* 0x000000ff05057207 */ /* 0x000fc60000000000 */
[----:B------:R-:W-:Y:S01]  /*20f0*/  LOP3.LUT R14, R14, UR8, RZ, 0x3c, !PT ;  /* 0x000000080e0e7c12 */ /* 0x000fe2000f8e3cff */
[----:B------:R-:W-:Y:S01]  /*2100*/  UMOV UR8, 0x1 ;  /* 0x0000000100087882 */ /* 0x000fe20000000000 */
[----:B------:R-:W-:Y:S06]  /*2110*/  @P1 BRA `(.L_x_32) ;  /* 0xfffffff8009c1947 */ /* 0x000fec000383ffff */
.L_x_24:
[----:B------:R-:W-:Y:S01]  /*2120*/  UISETP.NE.AND UP0, UPT, UR6, URZ, UPT ;  /* 0x0000003f0600728c */ /* 0x000fe2000bf05270 */
[----:B01----:R-:W0:Y:S03]  /*2130*/  LDC R4, c[0x0][0x28c] ;  /* 0x0000a300ff047b82 */ /* 0x003e260000000800 */
[----:B------:R-:W-:-:S06]  /*2140*/  USEL UR6, URZ, 0x1, !UP0 ;  /* 0x000000013f067887 */ /* 0x000fcc000c000000 */
[----:B------:R-:W-:Y:S02]  /*2150*/  ISETP.NE.AND P0, PT, RZ, UR6, PT ;  /* 0x00000006ff007c0c */ /* 0x000fe4000bf05270 */
[----:B0-----:R-:W-:-:S11]  /*2160*/  ISETP.GE.AND P1, PT, R4, 0x1, PT ;  /* 0x000000010400780c */ /* 0x001fd60003f26270 */
[----:B------:R-:W-:Y:S05]  /*2170*/  @!P0 BRA `(.L_x_33) ;  /* 0x0000000000448947 */ /* 0x000fea0003800000 */
[----:B------:R-:W-:Y:S02]  /*2180*/  WARPGROUP.DEPBAR.LE gsb0, 0x0 ;  /* 0x00008000000079c5 */ /* 0x000fe40000010000 */
[----:B------:R-:W-:Y:S01]  /*2190*/  FADD R53, R32, R53 ;  /* 0x0000003520357221 */ /* 0x000fe20000000000 */
        /* <DEDUP_REMOVED lines=14> */
[----:B------:R-:W-:-:S07]  /*2280*/  FADD R13, R13, R31 ;  /* 0x0000001f0d0d7221 */ /* 0x000fce0000000000 */
.L_x_33:
[----:B------:R-:W-:Y:S02]  /*2290*/  WARPGROUP.DEPBAR.LE gsb0, 0x0 ;  /* 0x00008000000079c5 */ /* 0x000fe40000010000 */
[----:B------:R-:W-:Y:S05]  /*22a0*/  @!P1 BRA `(.L_x_34) ;  /* 0x0000000000549947 */ /* 0x000fea0003800000 */
[----:B------:R-:W-:-:S13]  /*22b0*/  ISETP.NE.AND P0, PT, R50, 0x3, PT ;  /* 0x000000033200780c */ /* 0x000fda0003f05270 */
[----:B------:R-:W-:Y:S05]  /*22c0*/  @!P0 BRA `(.L_x_35) ;  /* 0x0000000000048947 */ /* 0x000fea0003800000 */
[----:B------:R-:W-:Y:S01]  /*22d0*/  BPT.TRAP 0x1 ;  /* 0x000000040000795c */ /* 0x000fe20000300000 */
.L_x_35:
[----:B------:R-:W-:Y:S01]  /*22e0*/  ISETP.NE.AND P0, PT, R7, RZ, PT ;  /* 0x000000ff0700720c */ /* 0x000fe20003f05270 */
[----:B------:R-:W-:Y:S01]  /*22f0*/  BSSY B0, `(.L_x_36) ;  /* 0x000000e000007945 */ /* 0x000fe20003800000 */
[----:B------:R-:W-:-:S11]  /*2300*/  ISETP.GT.U32.AND P1, PT, R6, 0x1, PT ;  /* 0x000000010600780c */ /* 0x000fd60003f24070 */
[----:B------:R-:W-:Y:S05]  /*2310*/  @!P0 BRA `(.L_x_37) ;  /* 0x00000000002c8947 */ /* 0x000fea0003800000 */
[----:B------:R-:W-:-:S04]  /*2320*/  UISETP.LT.AND UP0, UPT, UR9, 0x1, UPT ;  /* 0x000000010900788c */ /* 0x000fc8000bf01270 */
[----:B------:R-:W-:-:S04]  /*2330*/  USEL UR8, UR9, 0x1, UP0 ;  /* 0x0000000109087887 */ /* 0x000fc80008000000 */
[----:B------:R-:W-:-:S04]  /*2340*/  UIADD3 UR8, UR5, UR9, -UR8 ;  /* 0x0000000905087290 */ /* 0x000fc8000fffe808 */
[----:B------:R-:W-:-:S04]  /*2350*/  UIMAD.WIDE.U32 UR6, UR8, -0xf0f0f0f, URZ ;  /* 0xf0f0f0f1080678a5 */ /* 0x000fc8000f8e003f */
[----:B------:R-:W-:-:S04]  /*2360*/  USHF.R.U32.HI UR6, URZ, 0x4, UR7 ;  /* 0x000000043f067899 */ /* 0x000fc80008011607 */
[----:B------:R-:W-:-:S04]  /*2370*/  UIMAD UR8, UR6, -0x11, UR8 ;  /* 0xffffffef060878a4 */ /* 0x000fc8000f8e0208 */
[----:B------:R-:W-:-:S04]  /*2380*/  ULEA UR8, UR8, UR10, 0x3 ;  /* 0x0000000a08087291 */ /* 0x000fc8000f8e183f */
[----:B------:R-:W-:-:S06]  /*2390*/  UIADD3 UR8, UR8, 0x88, URZ ;  /* 0x0000008808087890 */ /* 0x000fcc000fffe03f */
[----:B------:R-:W-:-:S05]  /*23a0*/  IMAD.U32 R4, RZ, RZ, UR8 ;  /* 0x00000008ff047e24 */ /* 0x000fca000f8e00ff */
[----:B------:R-:W-:-:S04]  /*23b0*/  PRMT R4, R3, 0x654, R4 ;  /* 0x0000065403047816 */ /* 0x000fc80000000004 */
[----:B------:R0:W-:Y:S03]  /*23c0*/  SYNCS.ARRIVE.TRANS64.RED.A1T0 RZ, [R4+URZ], RZ ;  /* 0x000000ff04ff79a7 */ /* 0x0001e6000810043f */
.L_x_37:
[----:B------:R-:W-:Y:S05]  /*23d0*/  BSYNC B0 ;  /* 0x0000000000007941 */ /* 0x000fea0003800000 */
.L_x_36:
[----:B------:R-:W-:Y:S05]  /*23e0*/  @P1 BRA `(.L_x_34) ;  /* 0x0000000000041947 */ /* 0x000fea0003800000 */
[----:B------:R-:W-:Y:S01]  /*23f0*/  BPT.TRAP 0x1 ;  /* 0x000000040000795c */ /* 0x000fe20000300000 */
.L_x_34:
[----:B------:R-:W1:Y:S01]  /*2400*/  LDC R23, c[0x0][0x288] ;  /* 0x0000a200ff177b82 */ /* 0x000e620000000800 */
[--C-:B0-----:R-:W-:Y:S01]  /*2410*/  SHF.R.U32.HI R4, RZ, 0x2, R0.reuse ;  /* 0x00000002ff047819 */ /* 0x101fe20000011600 */
[----:B------:R-:W-:Y:S01]  /*2420*/  UIADD3 UR5, UR9, UR5, URZ ;  /* 0x0000000509057290 */ /* 0x000fe2000fffe03f */
[C---:B------:R-:W-:Y:S01]  /*2430*/  LOP3.LUT R10, R0.reuse, 0x60, RZ, 0xc0, !PT ;  /* 0x00000060000a7812 */ /* 0x040fe200078ec0ff */
[----:B------:R-:W-:Y:S01]  /*2440*/  IMAD.SHL.U32 R22, R0, 0x2, RZ ;  /* 0x0000000200167824 */ /* 0x000fe200078e00ff */
[----:B------:R-:W-:Y:S01]  /*2450*/  SHF.R.U32.HI R11, RZ, 0x7, R0 ;  /* 0x00000007ff0b7819 */ /* 0x000fe20000011600 */
[----:B------:R-:W-:Y:S01]  /*2460*/  UISETP.GT.U32.AND UP0, UPT, UR5, 0x10, UPT ;  /* 0x000000100500788c */ /* 0x000fe2000bf04070 */
[----:B------:R-:W-:Y:S01]  /*2470*/  LOP3.LUT R5, R4, 0x7, RZ, 0xc0, !PT ;  /* 0x0000000704057812 */ /* 0x000fe200078ec0ff */
[----:B------:R-:W-:Y:S01]  /*2480*/  ULDC UR12, c[0x0][0x284] ;  /* 0x0000a100000c7ab9 */ /* 0x000fe20000000800 */
[----:B------:R-:W-:Y:S01]  /*2490*/  SHF.R.U32.HI R10, RZ, 0x1, R10 ;  /* 0x00000001ff0a7819 */ /* 0x000fe2000001160a */
[----:B------:R-:W-:Y:S01]  /*24a0*/  UISETP.LT.U32.AND UP0, UPT, UR9, 0x11, UP0 ;  /* 0x000000110900788c */ /* 0x000fe20008701070 */
[----:B------:R-:W-:Y:S01]  /*24b0*/  LOP3.LUT R4, R11, 0x1, RZ, 0xc0, !PT ;  /* 0x000000010b047812 */ /* 0x000fe200078ec0ff */
[----:B------:R-:W-:Y:S01]  /*24c0*/  UISETP.GE.U32.AND UP1, UPT, UR9, 0x11, UPT ;  /* 0x000000110900788c */ /* 0x000fe2000bf26070 */
[-C--:B------:R-:W-:Y:S01]  /*24d0*/  IADD3 R11, RZ, -R10.reuse, -R5 ;  /* 0x8000000aff0b7210 */ /* 0x080fe20007ffe805 */
[----:B------:R-:W-:Y:S01]  /*24e0*/  ULDC.64 UR10, c[0x0][0x5d0] ;  /* 0x00017400000a7ab9 */ /* 0x000fe20000000a00 */
[----:B------:R-:W-:Y:S01]  /*24f0*/  SHF.R.S32.HI R27, RZ, 0x1f, R43 ;  /* 0x0000001fff1b7819 */ /* 0x000fe2000001142b */
[C---:B------:R-:W-:Y:S01]  /*2500*/  IMAD.SHL.U32 R14, R4.reuse, 0x40, RZ ;  /* 0x00000040040e7824 */ /* 0x040fe200078e00ff */
[----:B------:R-:W-:Y:S01]  /*2510*/  UIMAD.WIDE.U32 UR6, UR5, -0xf0f0f0f, URZ ;  /* 0xf0f0f0f1050678a5 */ /* 0x000fe2000f8e003f */
[----:B------:R-:W-:Y:S01]  /*2520*/  IMAD R18, R4, -0x40, R11 ;  /* 0xffffffc004127824 */ /* 0x000fe200078e020b */
[----:B------:R-:W-:Y:S01]  /*2530*/  LOP3.LUT R4, R0, 0x3, RZ, 0xc0, !PT ;  /* 0x0000000300047812 */ /* 0x000fe200078ec0ff */
[----:B------:R-:W-:Y:S01]  /*2540*/  IMAD.SHL.U32 R11, R15, 0x10, RZ ;  /* 0x000000100f0b7824 */ /* 0x000fe200078e00ff */
[----:B------:R-:W-:Y:S01]  /*2550*/  LOP3.LUT R5, R14, 0x40, R5, 0xe2, !PT ;  /* 0x000000400e057812 */ /* 0x000fe200078ee205 */
[----:B------:R-:W-:Y:S01]  /*2560*/  IMAD R15, R19, 0xc0, RZ ;  /* 0x000000c0130f7824 */ /* 0x000fe200078e02ff */
[----:B------:R-:W-:Y:S01]  /*2570*/  USEL UR8, URZ, 0x1, !UP0 ;  /* 0x000000013f087887 */ /* 0x000fe2000c000000 */
[----:B------:R-:W-:Y:S01]  /*2580*/  IMAD.MOV.U32 R24, RZ, RZ, -0x1 ;  /* 0xffffffffff187424 */ /* 0x000fe200078e00ff */
[C---:B-1----:R-:W-:Y:S01]  /*2590*/  ISETP.GE.AND P0, PT, R11.reuse, R23, PT ;  /* 0x000000170b00720c */ /* 0x042fe20003f06270 */
[----:B------:R-:W-:Y:S01]  /*25a0*/  USHF.R.U32.HI UR6, URZ, 0x4, UR7 ;  /* 0x000000043f067899 */ /* 0x000fe20008011607 */
[----:B------:R-:W-:Y:S01]  /*25b0*/  LOP3.LUT R22, R11, 0x6, R22, 0xf8, !PT ;  /* 0x000000060b167812 */ /* 0x000fe200078ef816 */
[----:B------:R-:W-:Y:S01]  /*25c0*/  ULOP3.LUT UR4, UR4, UR8, URZ, 0x3c, !UPT ;  /* 0x0000000804047292 */ /* 0x000fe2000f8e3c3f */
[----:B------:R-:W-:Y:S01]  /*25d0*/  ISETP.GE.OR P0, PT, R15, UR12, P0 ;  /* 0x0000000c0f007c0c */ /* 0x000fe20008706670 */
[----:B------:R-:W-:Y:S01]  /*25e0*/  UIMAD UR5, UR6, -0x11, UR5 ;  /* 0xffffffef060578a4 */ /* 0x000fe2000f8e0205 */
[----:B------:R-:W-:Y:S01]  /*25f0*/  LOP3.LUT R14, R5, R10, RZ, 0xfc, !PT ;  /* 0x0000000a050e7212 */ /* 0x000fe200078efcff */
[----:B------:R-:W-:Y:S01]  /*2600*/  IMAD R10, R4, -0x2, R23 ;  /* 0xfffffffe040a7824 */ /* 0x000fe200078e0217 */
[----:B------:R-:W-:Y:S01]  /*2610*/  SHF.R.S32.HI R23, RZ, 0x1f, R22 ;  /* 0x0000001fff177819 */ /* 0x000fe20000011416 */
[----:B------:R-:W-:Y:S01]  /*2620*/  IMAD R4, R27, UR10, RZ ;  /* 0x0000000a1b047c24 */ /* 0x000fe2000f8e02ff */
[----:B------:R-:W-:Y:S01]  /*2630*/  IADD3 R34, -R15, UR12, R18 ;  /* 0x0000000c0f227c10 */ /* 0x000fe2000fffe112 */
[----:B------:R-:W-:Y:S01]  /*2640*/  IMAD.MOV.U32 R15, RZ, RZ, RZ ;  /* 0x000000ffff0f7224 */ /* 0x000fe200078e00ff */
[----:B------:R-:W-:Y:S01]  /*2650*/  @UP1 ULOP3.LUT UR4, UR4, 0x1, UR6, 0x78, !UPT ;  /* 0x0000000104041892 */ /* 0x000fe2000f8e7806 */
[----:B------:R-:W-:-:S02]  /*2660*/  IMAD R25, R43, UR11, R4 ;  /* 0x0000000b2b197c24 */ /* 0x000fc4000f8e0204 */
[----:B------:R-:W-:-:S04]  /*2670*/  IMAD.WIDE.U32 R4, R43, UR10, R22 ;  /* 0x0000000a2b047c25 */ /* 0x000fc8000f8e0016 */
[----:B------:R-:W-:Y:S02]  /*2680*/  IMAD.IADD R5, R5, 0x1, R25 ;  /* 0x0000000105057824 */ /* 0x000fe400078e0219 */
[----:B------:R-:W-:-:S04]  /*2690*/  IMAD.WIDE R14, R19, 0xc0, R14 ;  /* 0x000000c0130e7825 */ /* 0x000fc800078e020e */
[----:B------:R-:W-:Y:S01]  /*26a0*/  IMAD.IADD R35, R10, 0x1, -R11 ;  /* 0x000000010a237824 */ /* 0x000fe200078e0a0b */
[----:B------:R-:W-:Y:S06]  /*26b0*/  @P0 BRA `(.L_x_38) ;  /* 0x0000001400440947 */ /* 0x000fec0003800000 */
[----:B------:R-:W0:Y:S01]  /*26c0*/  LDC.64 R30, c[0x0][0x5c8] ;  /* 0x00017200ff1e7b82 */ /* 0x000e220000000a00 */
[----:B------:R-:W-:Y:S01]  /*26d0*/  ULDC.64 UR6, c[0x0][0x5c0] ;  /* 0x0001700000067ab9 */ /* 0x000fe20000000a00 */
[----:B------:R-:W-:Y:S01]  /*26e0*/  BSSY B0, `(.L_x_38) ;  /* 0x000014e000007945 */ /* 0x000fe20003800000 */
[-C--:B0-----:R-:W-:Y:S01]  /*26f0*/  IMAD R10, R15, R30.reuse, RZ ;  /* 0x0000001e0f0a7224 */ /* 0x081fe200078e02ff */
[----:B------:R-:W-:Y:S01]  /*2700*/  SHF.L.U64.HI R26, R30, 0x3, R31 ;  /* 0x000000031e1a7819 */ /* 0x000fe2000001021f */
[----:B------:R-:W-:-:S04]  /*2710*/  IMAD.WIDE.U32 R4, R14, R30, R4 ;  /* 0x0000001e0e047225 */ /* 0x000fc800078e0004 */
[----:B------:R-:W-:Y:S01]  /*2720*/  IMAD R11, R14, R31, R10 ;  /* 0x0000001f0e0b7224 */ /* 0x000fe200078e020a */
[----:B------:R-:W-:Y:S01]  /*2730*/  IADD3 R28, P4, R4, UR6, RZ ;  /* 0x00000006041c7c10 */ /* 0x000fe2000ff9e0ff */
[C---:B------:R-:W-:Y:S01]  /*2740*/  IMAD.SHL.U32 R19, R30.reuse, 0x8, RZ ;  /* 0x000000081e137824 */ /* 0x040fe200078e00ff */
[----:B------:R-:W-:Y:S01]  /*2750*/  LEA R10, P2, R30, R4, 0x7 ;  /* 0x000000041e0a7211 */ /* 0x000fe200078438ff */
[----:B------:R-:W-:-:S03]  /*2760*/  IMAD.IADD R5, R5, 0x1, R11 ;  /* 0x0000000105057824 */ /* 0x000fc600078e020b */
[----:B------:R-:W-:Y:S02]  /*2770*/  IADD3 R18, P1, P0, R4, UR6, R19 ;  /* 0x0000000604127c10 */ /* 0x000fe4000f83e013 */
[----:B------:R-:W-:Y:S02]  /*2780*/  IADD3.X R29, R5, UR7, RZ, P4, !PT ;  /* 0x00000007051d7c10 */ /* 0x000fe4000a7fe4ff */
[----:B----45:R-:W-:Y:S02]  /*2790*/  FSETP.NEU.AND P4, PT, R12, RZ, PT ;  /* 0x000000ff0c00720b */ /* 0x030fe40003f8d000 */
[----:B------:R-:W-:Y:S02]  /*27a0*/  LEA.HI.X R11, R30, R5, R31, 0x7, P2 ;  /* 0x000000051e0b7211 */ /* 0x000fe400010f3c1f */
[C---:B------:R-:W-:Y:S02]  /*27b0*/  IADD3 R4, P2, R10.reuse, UR6, RZ ;  /* 0x000000060a047c10 */ /* 0x040fe4000ff5e0ff */
[----:B------:R-:W-:-:S02]  /*27c0*/  IADD3 R10, P5, P6, R10, UR6, R19 ;  /* 0x000000060a0a7c10 */ /* 0x000fc4000febe013 */
[--C-:B------:R-:W-:Y:S02]  /*27d0*/  IADD3.X R19, R5, UR7, R26.reuse, P1, P0 ;  /* 0x0000000705137c10 */ /* 0x100fe40008fe041a */
[C---:B------:R-:W-:Y:S02]  /*27e0*/  IADD3.X R5, R11.reuse, UR7, RZ, P2, !PT ;  /* 0x000000070b057c10 */ /* 0x040fe400097fe4ff */
[----:B------:R-:W-:Y:S01]  /*27f0*/  IADD3.X R11, R11, UR7, R26, P5, P6 ;  /* 0x000000070b0b7c10 */ /* 0x000fe2000afec41a */
[----:B------:R-:W-:Y:S06]  /*2800*/  @!P4 BRA `(.L_x_39) ;  /* 0x0000000c00dcc947 */ /* 0x000fec0003800000 */
[----:B------:R-:W-:Y:S01]  /*2810*/  ULDC.64 UR6, c[0x0][0x5b8] ;  /* 0x00016e0000067ab9 */ /* 0x000fe20000000a00 */
[----:B------:R-:W-:Y:S01]  /*2820*/  ISETP.GE.AND P0, PT, R34, 0x1, PT ;  /* 0x000000012200780c */ /* 0x000fe20003f06270 */
[----:B------:R-:W-:Y:S01]  /*2830*/  IMAD R26, R27, UR6, RZ ;  /* 0x000000061b1a7c24 */ /* 0x000fe2000f8e02ff */
[----:B------:R-:W-:Y:S01]  /*2840*/  ULDC.64 UR10, c[0x0][0x5a8] ;  /* 0x00016a00000a7ab9 */ /* 0x000fe20000000a00 */
[----:B------:R-:W-:Y:S01]  /*2850*/  IMAD.WIDE.U32 R22, R43, UR6, R22 ;  /* 0x000000062b167c25 */ /* 0x000fe2000f8e0016 */
[----:B------:R-:W-:Y:S01]  /*2860*/  ISETP.LT.OR P4, PT, R35, 0x1, !P0 ;  /* 0x000000012300780c */ /* 0x000fe20004781670 */
[----:B------:R-:W-:Y:S02]  /*2870*/  BSSY B1, `(.L_x_40) ;  /* 0x000000c000017945 */ /* 0x000fe40003800000 */
[----:B------:R-:W-:Y:S01]  /*2880*/  IMAD R43, R43, UR7, R26 ;  /* 0x000000072b2b7c24 */ /* 0x000fe2000f8e021a */
[----:B------:R-:W-:Y:S02]  /*2890*/  ULDC.64 UR6, c[0x0][0x5b0] ;  /* 0x00016c0000067ab9 */ /* 0x000fe40000000a00 */
[----:B------:R-:W-:-:S02]  /*28a0*/  IMAD R25, R15, UR6, RZ ;  /* 0x000000060f197c24 */ /* 0x000fc4000f8e02ff */
[----:B------:R-:W-:Y:S02]  /*28b0*/  IMAD.IADD R23, R23, 0x1, R43 ;  /* 0x0000000117177824 */ /* 0x000fe400078e022b */
[C---:B------:R-:W-:Y:S02]  /*28c0*/  IMAD R25, R14.reuse, UR7, R25 ;  /* 0x000000070e197c24 */ /* 0x040fe4000f8e0219 */
[----:B------:R-:W-:-:S03]  /*28d0*/  IMAD.WIDE.U32 R26, R14, UR6, R22 ;  /* 0x000000060e1a7c25 */ /* 0x000fc6000f8e0016 */
[----:B------:R-:W-:-:S04]  /*28e0*/  IADD3 R30, P1, R26, UR10, RZ ;  /* 0x0000000a1a1e7c10 */ /* 0x000fc8000ff3e0ff */
[--C-:B------:R-:W-:Y:S02]  /*28f0*/  IADD3.X R31, R27, UR11, R25.reuse, P1, !PT ;  /* 0x0000000b1b1f7c10 */ /* 0x100fe40008ffe419 */
[----:B------:R-:W-:Y:S01]  /*2900*/  PRMT R25, RZ, 0x7610, R25 ;  /* 0x00007610ff197816 */ /* 0x000fe20000000019 */
[----:B------:R-:W-:Y:S06]  /*2910*/  @P4 BRA `(.L_x_41) ;  /* 0x0000000000044947 */ /* 0x000fec0003800000 */
[----:B------:R0:W5:Y:S02]  /*2920*/  LDG.E.U8 R25, desc[UR16][R30.64] ;  /* 0x000000101e197981 */ /* 0x000164000c1e1100 */
.L_x_41:
[----:B------:R-:W-:Y:S05]  /*2930*/  BSYNC B1 ;  /* 0x0000000000017941 */ /* 0x000fea0003800000 */
.L_x_40:
[----:B-----5:R-:W-:Y:S01]  /*2940*/  LOP3.LUT R25, R25, 0xff, RZ, 0xc0, !PT ;  /* 0x000000ff19197812 */ /* 0x020fe200078ec0ff */
[----:B------:R-:W-:Y:S01]  /*2950*/  BSSY B1, `(.L_x_42) ;  /* 0x000000b000017945 */ /* 0x000fe20003800000 */
[----:B------:R-:W-:Y:S02]  /*2960*/  ISETP.LT.OR P2, PT, R35, 0x2, !P0 ;  /* 0x000000022300780c */ /* 0x000fe40004741670 */
[----:B------:R-:W-:-:S05]  /*2970*/  F2FP.F16.E4M3.UNPACK_B R25, R25 ;  /* 0x00000019ff19723e */ /* 0x000fca00020006ff */
[----:B------:R-:W-:-:S05]  /*2980*/  HADD2.F32 R25, -RZ, R25.H0_H0 ;  /* 0x20000019ff197230 */ /* 0x000fca0000004100 */
[----:B------:R-:W-:Y:S01]  /*2990*/  FMUL R26, R25, R12 ;  /* 0x0000000c191a7220 */ /* 0x000fe20000400000 */
[----:B------:R-:W-:-:S03]  /*29a0*/  PRMT R25, RZ, 0x7610, R25 ;  /* 0x00007610ff197816 */ /* 0x000fc60000000019 */
[----:B--2---:R-:W-:-:S05]  /*29b0*/  FFMA R26, R53, R2, R26 ;  /* 0x00000002351a7223 */ /* 0x004fca000000001a */
[----:B------:R-:W-:-:S05]  /*29c0*/  F2FP.SATFINITE.E4M3.F32.PACK_AB_MERGE_C R27, RZ, R26, RZ ;  /* 0x0000001aff1b723e */ /* 0x000fca00048070ff */
[----:B------:R1:W-:Y:S01]  /*29d0*/  @!P4 STG.E.U8 desc[UR16][R28.64], R27 ;  /* 0x0000001b1c00c986 */ /* 0x0003e2000c101110 */
[----:B------:R-:W-:Y:S05]  /*29e0*/  @P2 BRA `(.L_x_43) ;  /* 0x0000000000042947 */ /* 0x000fea0003800000 */
[----:B------:R2:W5:Y:S02]  /*29f0*/  LDG.E.U8 R25, desc[UR16][R30.64+0x1] ;  /* 0x000001101e197981 */ /* 0x000564000c1e1100 */
.L_x_43:
[----:B------:R-:W-:Y:S05]  /*2a00*/  BSYNC B1 ;  /* 0x0000000000017941 */ /* 0x000fea0003800000 */
.L_x_42:
[----:B-----5:R-:W-:Y:S01]  /*2a10*/  LOP3.LUT R25, R25, 0xff, RZ, 0xc0, !PT ;  /* 0x000000ff19197812 */ /* 0x020fe200078ec0ff */
[----:B------:R-:W-:Y:S01]  /*2a20*/  BSSY B1, `(.L_x_44) ;  /* 0x0000013000017945 */ /* 0x000fe20003800000 */
[----:B------:R-:W-:Y:S02]  /*2a30*/  IADD3 R33, P1, R14, 0x8, RZ ;  /* 0x000000080e217810 */ /* 0x000fe40007f3e0ff */
[----:B------:R-:W-:-:S03]  /*2a40*/  F2FP.F16.E4M3.UNPACK_B R25, R25 ;  /* 0x00000019ff19723e */ /* 0x000fc600020006ff */
[----:B------:R-:W-:Y:S01]  /*2a50*/  IMAD.X R26, RZ, RZ, R15, P1 ;  /* 0x000000ffff1a7224 */ /* 0x000fe200008e060f */
[----:B------:R-:W-:Y:S01]  /*2a60*/  ISETP.GE.AND P1, PT, R34, 0x9, PT ;  /* 0x000000092200780c */ /* 0x000fe20003f26270 */
[----:B------:R-:W-:Y:S02]  /*2a70*/  HADD2.F32 R25, -RZ, R25.H0_H0 ;  /* 0x20000019ff197230 */ /* 0x000fe40000004100 */
[----:B------:R-:W-:Y:S01]  /*2a80*/  IMAD R32, R26, UR6, RZ ;  /* 0x000000061a207c24 */ /* 0x000fe2000f8e02ff */
[----:B------:R-:W-:Y:S01]  /*2a90*/  ISETP.LT.OR P5, PT, R35, 0x1, !P1 ;  /* 0x000000012300780c */ /* 0x000fe20004fa1670 */
[----:B-1----:R-:W-:-:S04]  /*2aa0*/  IMAD.WIDE.U32 R26, R33, UR6, R22 ;  /* 0x00000006211a7c25 */ /* 0x002fc8000f8e0016 */
[----:B------:R-:W-:Y:S01]  /*2ab0*/  FMUL R25, R25, R12 ;  /* 0x0000000c19197220 */ /* 0x000fe20000400000 */
[----:B------:R-:W-:-:S03]  /*2ac0*/  IMAD R33, R33, UR7, R32 ;  /* 0x0000000721217c24 */ /* 0x000fc6000f8e0220 */
[----:B------:R-:W-:Y:S01]  /*2ad0*/  FFMA R25, R48, R2, R25 ;  /* 0x0000000230197223 */ /* 0x000fe20000000019 */
[----:B------:R-:W-:-:S04]  /*2ae0*/  IADD3 R26, P4, R26, UR10, RZ ;  /* 0x0000000a1a1a7c10 */ /* 0x000fc8000ff9e0ff */
[----:B------:R-:W-:Y:S02]  /*2af0*/  F2FP.SATFINITE.E4M3.F32.PACK_AB_MERGE_C R37, RZ, R25, RZ ;  /* 0x00000019ff25723e */ /* 0x000fe400048070ff */
[----:B------:R-:W-:Y:S02]  /*2b00*/  IADD3.X R27, R27, UR11, R33, P4, !PT ;  /* 0x0000000b1b1b7c10 */ /* 0x000fe4000a7fe421 */
[----:B------:R-:W-:Y:S01]  /*2b10*/  PRMT R25, RZ, 0x7610, R25 ;  /* 0x00007610ff197816 */ /* 0x000fe20000000019 */
[----:B------:R1:W-:Y:S01]  /*2b20*/  @!P2 STG.E.U8 desc[UR16][R28.64+0x1], R37 ;  /* 0x000001251c00a986 */ /* 0x0003e2000c101110 */
[----:B------:R-:W-:Y:S05]  /*2b30*/  @P5 BRA `(.L_x_45) ;  /* 0x0000000000045947 */ /* 0x000fea0003800000 */
[----:B------:R3:W5:Y:S02]  /*2b40*/  LDG.E.U8 R25, desc[UR16][R26.64] ;  /* 0x000000101a197981 */ /* 0x000764000c1e1100 */
.L_x_45:
[----:B------:R-:W-:Y:S05]  /*2b50*/  BSYNC B1 ;  /* 0x0000000000017941 */ /* 0x000fea0003800000 */
.L_x_44:
[----:B-----5:R-:W-:Y:S01]  /*2b60*/  LOP3.LUT R25, R25, 0xff, RZ, 0xc0, !PT ;  /* 0x000000ff19197812 */ /* 0x020fe200078ec0ff */
[----:B------:R-:W-:Y:S01]  /*2b70*/  BSSY B1, `(.L_x_46) ;  /* 0x000000b000017945 */ /* 0x000fe20003800000 */
[----:B------:R-:W-:Y:S02]  /*2b80*/  ISETP.LT.OR P2, PT, R35, 0x2, !P1 ;  /* 0x000000022300780c */ /* 0x000fe40004f41670 */
[----:B------:R-:W-:-:S05]  /*2b90*/  F2FP.F16.E4M3.UNPACK_B R25, R25 ;  /* 0x00000019ff19723e */ /* 0x000fca00020006ff */
[----:B------:R-:W-:-:S05]  /*2ba0*/  HADD2.F32 R25, -RZ, R25.H0_H0 ;  /* 0x20000019ff197230 */ /* 0x000fca0000004100 */
[----:B------:R-:W-:Y:S01]  /*2bb0*/  FMUL R32, R25, R12 ;  /* 0x0000000c19207220 */ /* 0x000fe20000400000 */
[----:B------:R-:W-:-:S03]  /*2bc0*/  PRMT R25, RZ, 0x7610, R25 ;  /* 0x00007610ff197816 */ /* 0x000fc60000000019 */
[----:B------:R-:W-:-:S05]  /*2bd0*/  FFMA R32, R51, R2, R32 ;  /* 0x0000000233207223 */ /* 0x000fca0000000020 */
[----:B------:R-:W-:-:S05]  /*2be0*/  F2FP.SATFINITE.E4M3.F32.PACK_AB_MERGE_C R33, RZ, R32, RZ ;  /* 0x00000020ff21723e */ /* 0x000fca00048070ff */
[----:B------:R4:W-:Y:S01]  /*2bf0*/  @!P5 STG.E.U8 desc[UR16][R18.64], R33 ;  /* 0x000000211200d986 */ /* 0x0009e2000c101110 */
[----:B------:R-:W-:Y:S05]  /*2c00*/  @P2 BRA `(.L_x_47) ;  /* 0x0000000000042947 */ /* 0x000fea0003800000 */
[----:B------:R0:W5:Y:S02]  /*2c10*/  LDG.E.U8 R25, desc[UR16][R26.64+0x1] ;  /* 0x000001101a197981 */ /* 0x000164000c1e1100 */
.L_x_47:
[----:B------:R-:W-:Y:S05]  /*2c20*/  BSYNC B1 ;  /* 0x0000000000017941 */ /* 0x000fea0003800000 */
.L_x_46:
[----:B-----5:R-:W-:Y:S01]  /*2c30*/  LOP3.LUT R25, R25, 0xff, RZ, 0xc0, !PT ;  /* 0x000000ff19197812 */ /* 0x020fe200078ec0ff */
[----:B------:R-:W-:Y:S01]  /*2c40*/  BSSY B1, `(.L_x_48) ;  /* 0x000000b000017945 */ /* 0x000fe20003800000 */
[----:B------:R-:W-:Y:S02]  /*2c50*/  ISETP.LT.OR P4, PT, R35, 0x9, !P0 ;  /* 0x000000092300780c */ /* 0x000fe40004781670 */
[----:B------:R-:W-:-:S05]  /*2c60*/  F2FP.F16.E4M3.UNPACK_B R25, R25 ;  /* 0x00000019ff19723e */ /* 0x000fca00020006ff */
[----:B------:R-:W-:-:S05]  /*2c70*/  HADD2.F32 R25, -RZ, R25.H0_H0 ;  /* 0x20000019ff197230 */ /* 0x000fca0000004100 */
[----:B------:R-:W-:-:S04]  /*2c80*/  FMUL R25, R25, R12 ;  /* 0x0000000c19197220 */ /* 0x000fc80000400000 */
[----:B------:R-:W-:-:S05]  /*2c90*/  FFMA R25, R46, R2, R25 ;  /* 0x000000022e197223 */ /* 0x000fca0000000019 */
[----:B----4-:R-:W-:Y:S02]  /*2ca0*/  F2FP.SATFINITE.E4M3.F32.PACK_AB_MERGE_C R33, RZ, R25, RZ ;  /* 0x00000019ff21723e */ /* 0x010fe400048070ff */
[----:B------:R-:W-:-:S03]  /*2cb0*/  PRMT R25, RZ, 0x7610, R25 ;  /* 0x00007610ff197816 */ /* 0x000fc60000000019 */
[----:B------:R4:W-:Y:S01]  /*2cc0*/  @!P2 STG.E.U8 desc[UR16][R18.64+0x1], R33 ;  /* 0x000001211200a986 */ /* 0x0009e2000c101110 */
[----:B------:R-:W-:Y:S05]  /*2cd0*/  @P4 BRA `(.L_x_49) ;  /* 0x0000000000044947 */ /* 0x000fea0003800000 */
[----:B------:R0:W5:Y:S02]  /*2ce0*/  LDG.E.U8 R25, desc[UR16][R30.64+0x8] ;  /* 0x000008101e197981 */ /* 0x000164000c1e1100 */
.L_x_49:
[----:B------:R-:W-:Y:S05]  /*2cf0*/  BSYNC B1 ;  /* 0x0000000000017941 */ /* 0x000fea0003800000 */
.L_x_48:
        /* <DEDUP_REMOVED lines=8> */
[----:B----4-:R-:W-:-:S05]  /*2d80*/  F2FP.SATFINITE.E4M3.F32.PACK_AB_MERGE_C R33, RZ, R32, RZ ;  /* 0x00000020ff21723e */ /* 0x010fca00048070ff */
[----:B------:R4:W-:Y:S01]  /*2d90*/  @!P4 STG.E.U8 desc[UR16][R28.64+0x8], R33 ;  /* 0x000008211c00c986 */ /* 0x0009e2000c101110 */
[----:B------:R-:W-:Y:S05]  /*2da0*/  @P0 BRA `(.L_x_51) ;  /* 0x0000000000040947 */ /* 0x000fea0003800000 */
[----:B------:R0:W5:Y:S02]  /*2db0*/  LDG.E.U8 R25, desc[UR16][R30.64+0x9] ;  /* 0x000009101e197981 */ /* 0x000164000c1e1100 */
.L_x_51:
[----:B------:R-:W-:Y:S05]  /*2dc0*/  BSYNC B1 ;  /* 0x0000000000017941 */ /* 0x000fea0003800000 */
.L_x_50:
[----:B-----5:R-:W-:Y:S01]  /*2dd0*/  LOP3.LUT R25, R25, 0xff, RZ, 0xc0, !PT ;  /* 0x000000ff19197812 */ /* 0x020fe200078ec0ff */
[----:B------:R-:W-:Y:S01]  /*2de0*/  BSSY B1, `(.L_x_52) ;  /* 0x000000b000017945 */ /* 0x000fe20003800000 */
[----:B------:R-:W-:Y:S02]  /*2df0*/  ISETP.LT.OR P2, PT, R35, 0x9, !P1 ;  /* 0x000000092300780c */ /* 0x000fe40004f41670 */
[----:B------:R-:W-:-:S05]  /*2e00*/  F2FP.F16.E4M3.UNPACK_B R25, R25 ;  /* 0x00000019ff19723e */ /* 0x000fca00020006ff */
[----:B------:R-:W-:-:S05]  /*2e10*/  HADD2.F32 R25, -RZ, R25.H0_H0 ;  /* 0x20000019ff197230 */ /* 0x000fca0000004100 */
[----:B------:R-:W-:-:S04]  /*2e20*/  FMUL R25, R25, R12 ;  /* 0x0000000c19197220 */ /* 0x000fc80000400000 */
[----:B------:R-:W-:-:S05]  /*2e30*/  FFMA R25, R44, R2, R25 ;  /* 0x000000022c197223 */ /* 0x000fca0000000019 */
[----:B0-2---:R-:W-:Y:S02]  /*2e40*/  F2FP.SATFINITE.E4M3.F32.PACK_AB_MERGE_C R31, RZ, R25, RZ ;  /* 0x00000019ff1f723e */ /* 0x005fe400048070ff */
[----:B------:R-:W-:-:S03]  /*2e50*/  PRMT R25, RZ, 0x7610, R25 ;  /* 0x00007610ff197816 */ /* 0x000fc60000000019 */
[----:B------:R0:W-:Y:S01]  /*2e60*/  @!P0 STG.E.U8 desc[UR16][R28.64+0x9], R31 ;  /* 0x0000091f1c008986 */ /* 0x0001e2000c101110 */
[----:B------:R-:W-:Y:S05]  /*2e70*/  @P2 BRA `(.L_x_53) ;  /* 0x0000000000042947 */ /* 0x000fea0003800000 */
[----:B------:R2:W5:Y:S02]  /*2e80*/  LDG.E.U8 R25, desc[UR16][R26.64+0x8] ;  /* 0x000008101a197981 */ /* 0x000564000c1e1100 */
.L_x_53:
[----:B------:R-:W-:Y:S05]  /*2e90*/  BSYNC B1 ;  /* 0x0000000000017941 */ /* 0x000fea0003800000 */
.L_x_52:
[----:B-----5:R-:W-:Y:S01]  /*2ea0*/  LOP3.LUT R25, R25, 0xff, RZ, 0xc0, !PT ;  /* 0x000000ff19197812 */ /* 0x020fe200078ec0ff */
[----:B------:R-:W-:Y:S01]  /*2eb0*/  BSSY B1, `(.L_x_54) ;  /* 0x000000b000017945 */ /* 0x000fe20003800000 */
[----:B------:R-:W-:Y:S02]  /*2ec0*/  ISETP.LT.OR P1, PT, R35, 0xa, !P1 ;  /* 0x0000000a2300780c */ /* 0x000fe40004f21670 */
[----:B------:R-:W-:-:S05]  /*2ed0*/  F2FP.F16.E4M3.UNPACK_B R25, R25 ;  /* 0x00000019ff19723e */ /* 0x000fca00020006ff */
[----:B------:R-:W-:-:S05]  /*2ee0*/  HADD2.F32 R25, -RZ, R25.H0_H0 ;  /* 0x20000019ff197230 */ /* 0x000fca0000004100 */
[----:B01--4-:R-:W-:Y:S01]  /*2ef0*/  FMUL R28, R25, R12 ;  /* 0x0000000c191c7220 */ /* 0x013fe20000400000 */
[----:B------:R-:W-:-:S03]  /*2f00*/  PRMT R25, RZ, 0x7610, R25 ;  /* 0x00007610ff197816 */ /* 0x000fc60000000019 */
[----:B------:R-:W-:-:S05]  /*2f10*/  FFMA R28, R47, R2, R28 ;  /* 0x000000022f1c7223 */ /* 0x000fca000000001c */
[----:B------:R-:W-:-:S05]  /*2f20*/  F2FP.SATFINITE.E4M3.F32.PACK_AB_MERGE_C R29, RZ, R28, RZ ;  /* 0x0000001cff1d723e */ /* 0x000fca00048070ff */
[----:B------:R0:W-:Y:S01]  /*2f30*/  @!P2 STG.E.U8 desc[UR16][R18.64+0x8], R29 ;  /* 0x0000081d1200a986 */ /* 0x0001e2000c101110 */
[----:B------:R-:W-:Y:S05]  /*2f40*/  @P1 BRA `(.L_x_55) ;  /* 0x0000000000041947 */ /* 0x000fea0003800000 */
[----:B------:R1:W5:Y:S02]  /*2f50*/  LDG.E.U8 R25, desc[UR16][R26.64+0x9] ;  /* 0x000009101a197981 */ /* 0x000364000c1e1100 */
.L_x_55:
[----:B------:R-:W-:Y:S05]  /*2f60*/  BSYNC B1 ;  /* 0x0000000000017941 */ /* 0x000fea0003800000 */
.L_x_54:
[----:B-----5:R-:W-:Y:S01]  /*2f70*/  LOP3.LUT R25, R25, 0xff, RZ, 0xc0, !PT ;  /* 0x000000ff19197812 */ /* 0x020fe200078ec0ff */
[----:B------:R-:W-:Y:S01]  /*2f80*/  BSSY B1, `(.L_x_56) ;  /* 0x0000013000017945 */ /* 0x000fe20003800000 */
[----:B0-----:R-:W-:Y:S02]  /*2f90*/  IADD3 R29, P0, R14, 0x80, RZ ;  /* 0x000000800e1d7810 */ /* 0x001fe40007f1e0ff */
[----:B------:R-:W-:-:S03]  /*2fa0*/  F2FP.F16.E4M3.UNPACK_B R25, R25 ;  /* 0x00000019ff19723e */ /* 0x000fc600020006ff */
[----:B-123--:R-:W-:Y:S01]  /*2fb0*/  IMAD.X R26, RZ, RZ, R15, P0 ;  /* 0x000000ffff1a7224 */ /* 0x00efe200000e060f */
[----:B------:R-:W-:Y:S01]  /*2fc0*/  ISETP.GE.AND P0, PT, R34, 0x81, PT ;  /* 0x000000812200780c */ /* 0x000fe20003f06270 */
[----:B------:R-:W-:Y:S02]  /*2fd0*/  HADD2.F32 R25, -RZ, R25.H0_H0 ;  /* 0x20000019ff197230 */ /* 0x000fe40000004100 */
[----:B------:R-:W-:Y:S01]  /*2fe0*/  IMAD R28, R26, UR6, RZ ;  /* 0x000000061a1c7c24 */ /* 0x000fe2000f8e02ff */
[----:B------:R-:W-:Y:S01]  /*2ff0*/  ISETP.LT.OR P4, PT, R35, 0x1, !P0 ;  /* 0x000000012300780c */ /* 0x000fe20004781670 */
[----:B------:R-:W-:-:S04]  /*3000*/  IMAD.WIDE.U32 R26, R29, UR6, R22 ;  /* 0x000000061d1a7c25 */ /* 0x000fc8000f8e0016 */
        /* <DEDUP_REMOVED lines=10> */
.L_x_57:
[----:B------:R-:W-:Y:S05]  /*30b0*/  BSYNC B1 ;  /* 0x0000000000017941 */ /* 0x000fea0003800000 */
.L_x_56:
[----:B-----5:R-:W-:Y:S01]  /*30c0*/  LOP3.LUT R25, R25, 0xff, RZ, 0xc0, !PT ;  /* 0x000000ff19197812 */ /* 0x020fe200078ec0ff */
[----:B------:R-:W-:Y:S01]  /*30d0*/  BSSY B1, `(.L_x_58) ;  /* 0x000000b000017945 */ /* 0x000fe20003800000 */
[----:B------:R-:W-:Y:S02]  /*30e0*/  ISETP.LT.OR P2, PT, R35, 0x2, !P0 ;  /* 0x000000022300780c */ /* 0x000fe40004741670 */
[----:B------:R-:W-:-:S05]  /*30f0*/  F2FP.F16.E4M3.UNPACK_B R25, R25 ;  /* 0x00000019ff19723e */ /* 0x000fca00020006ff */
[----:B------:R-:W-:-:S05]  /*3100*/  HADD2.F32 R25, -RZ, R25.H0_H0 ;  /* 0x20000019ff197230 */ /* 0x000fca0000004100 */
[----:B0-----:R-:W-:-:S04]  /*3110*/  FMUL R18, R25, R12 ;  /* 0x0000000c19127220 */ /* 0x001fc80000400000 */
[----:B------:R-:W-:-:S05]  /*3120*/  FFMA R18, R45, R2, R18 ;  /* 0x000000022d127223 */ /* 0x000fca0000000012 */
[----:B------:R-:W-:Y:S02]  /*3130*/  F2FP.SATFINITE.E4M3.F32.PACK_AB_MERGE_C R19, RZ, R18, RZ ;  /* 0x00000012ff13723e */ /* 0x000fe400048070ff */
[----:B------:R-:W-:-:S03]  /*3140*/  PRMT R18, RZ, 0x7610, R18 ;  /* 0x00007610ff127816 */ /* 0x000fc60000000012 */
[----:B------:R0:W-:Y:S01]  /*3150*/  @!P4 STG.E.U8 desc[UR16][R4.64], R19 ;  /* 0x000000130400c986 */ /* 0x0001e2000c101110 */
[----:B------:R-:W-:Y:S05]  /*3160*/  @P2 BRA `(.L_x_59) ;  /* 0x0000000000042947 */ /* 0x000fea0003800000 */
[----:B------:R2:W5:Y:S02]  /*3170*/  LDG.E.U8 R18, desc[UR16][R26.64+0x1] ;  /* 0x000001101a127981 */ /* 0x000564000c1e1100 */
.L_x_59:
[----:B------:R-:W-:Y:S05]  /*3180*/  BSYNC B1 ;  /* 0x0000000000017941 */ /* 0x000fea0003800000 */
.L_x_58:
[----:B-----5:R-:W-:Y:S01]  /*3190*/  LOP3.LUT R18, R18, 0xff, RZ, 0xc0, !PT ;  /* 0x000000ff12127812 */ /* 0x020fe200078ec0ff */
[----:B------:R-:W-:Y:S01]  /*31a0*/  BSSY B1, `(.L_x_60) ;  /* 0x0000013000017945 */ /* 0x000fe20003800000 */
[----:B------:R-:W-:Y:S02]  /*31b0*/  IADD3 R25, P1, R14, 0x88, RZ ;  /* 0x000000880e197810 */ /* 0x000fe40007f3e0ff */
[----:B------:R-:W-:-:S03]  /*31c0*/  F2FP.F16.E4M3.UNPACK_B R18, R18 ;  /* 0x00000012ff12723e */ /* 0x000fc600020006ff */
[----:B------:R-:W-:Y:S01]  /*31d0*/  IMAD.X R14, RZ, RZ, R15, P1 ;  /* 0x000000ffff0e7224 */ /* 0x000fe200008e060f */
[----:B------:R-:W-:Y:S01]  /*31e0*/  ISETP.GE.AND P1, PT, R34, 0x89, PT ;  /* 0x000000892200780c */ /* 0x000fe20003f26270 */
[----:B0-----:R-:W-:Y:S01]  /*31f0*/  HADD2.F32 R19, -RZ, R18.H0_H0 ;  /* 0x20000012ff137230 */ /* 0x001fe20000004100 */
[----:B------:R-:W-:Y:S01]  /*3200*/  PRMT R18, RZ, 0x7610, R18 ;  /* 0x00007610ff127816 */ /* 0x000fe20000000012 */
        /* <DEDUP_REMOVED lines=8> */
[----:B------:R-:W-:-:S03]  /*3290*/  IADD3.X R15, R23, UR11, R25, P4, !PT ;  /* 0x0000000b170f7c10 */ /* 0x000fc6000a7fe419 */
[----:B------:R0:W-:Y:S01]  /*32a0*/  @!P2 STG.E.U8 desc[UR16][R4.64+0x1], R19 ;  /* 0x000001130400a986 */ /* 0x0001e2000c101110 */
[----:B------:R-:W-:Y:S05]  /*32b0*/  @P5 BRA `(.L_x_61) ;  /* 0x0000000000045947 */ /* 0x000fea0003800000 */
[----:B------:R3:W5:Y:S02]  /*32c0*/  LDG.E.U8 R18, desc[UR16][R14.64] ;  /* 0x000000100e127981 */ /* 0x000764000c1e1100 */
.L_x_61:
[----:B------:R-:W-:Y:S05]  /*32d0*/  BSYNC B1 ;  /* 0x0000000000017941 */ /* 0x000fea0003800000 */
.L_x_60:
[----:B-----5:R-:W-:Y:S01]  /*32e0*/  LOP3.LUT R18, R18, 0xff, RZ, 0xc0, !PT ;  /* 0x000000ff12127812 */ /* 0x020fe200078ec0ff */
[----:B------:R-:W-:Y:S01]  /*32f0*/  BSSY B1, `(.L_x_62) ;  /* 0x000000b000017945 */ /* 0x000fe20003800000 */
[----:B------:R-:W-:Y:S02]  /*3300*/  ISETP.LT.OR P2, PT, R35, 0x2, !P1 ;  /* 0x000000022300780c */ /* 0x000fe40004f41670 */
[----:B------:R-:W-:-:S05]  /*3310*/  F2FP.F16.E4M3.UNPACK_B R18, R18 ;  /* 0x00000012ff12723e */ /* 0x000fca00020006ff */
[----:B0-----:R-:W-:-:S05]  /*3320*/  HADD2.F32 R19, -RZ, R18.H0_H0 ;  /* 0x20000012ff137230 */ /* 0x001fca0000004100 */
[----:B------:R-:W-:-:S04]  /*3330*/  FMUL R18, R19, R12 ;  /* 0x0000000c13127220 */ /* 0x000fc80000400000 */
[----:B------:R-:W-:-:S05]  /*3340*/  FFMA R18, R41, R2, R18 ;  /* 0x0000000229127223 */ /* 0x000fca0000000012 */
[----:B------:R-:W-:Y:S02]  /*3350*/  F2FP.SATFINITE.E4M3.F32.PACK_AB_MERGE_C R19, RZ, R18, RZ ;  /* 0x00000012ff13723e */ /* 0x000fe400048070ff */
[----:B------:R-:W-:-:S03]  /*3360*/  PRMT R18, RZ, 0x7610, R18 ;  /* 0x00007610ff127816 */ /* 0x000fc60000000012 */
[----:B------:R0:W-:Y:S01]  /*3370*/  @!P5 STG.E.U8 desc[UR16][R10.64], R19 ;  /* 0x000000130a00d986 */ /* 0x0001e2000c101110 */
[----:B------:R-:W-:Y:S05]  /*3380*/  @P2 BRA `(.L_x_63) ;  /* 0x0000000000042947 */ /* 0x000fea0003800000 */
[----:B------:R4:W5:Y:S02]  /*3390*/  LDG.E.U8 R18, desc[UR16][R14.64+0x1] ;  /* 0x000001100e127981 */ /* 0x000964000c1e1100 */
.L_x_63:
[----:B------:R-:W-:Y:S05]  /*33a0*/  BSYNC B1 ;  /* 0x0000000000017941 */ /* 0x000fea0003800000 */
.L_x_62:
[----:B-----5:R-:W-:Y:S01]  /*33b0*/  LOP3.LUT R18, R18, 0xff, RZ, 0xc0, !PT ;  /* 0x000000ff12127812 */ /* 0x020fe200078ec0ff */
[----:B------:R-:W-:Y:S01]  /*33c0*/  BSSY B1, `(.L_x_64) ;  /* 0x000000b000017945 */ /* 0x000fe20003800000 */
[----:B------:R-:W-:Y:S02]  /*33d0*/  ISETP.LT.OR P4, PT, R35, 0x9, !P0 ;  /* 0x000000092300780c */ /* 0x000fe40004781670 */
[----:B------:R-:W-:-:S05]  /*33e0*/  F2FP.F16.E4M3.UNPACK_B R18, R18 ;  /* 0x00000012ff12723e */ /* 0x000fca00020006ff */
[----:B0-----:R-:W-:Y:S01]  /*33f0*/  HADD2.F32 R19, -RZ, R18.H0_H0 ;  /* 0x20000012ff137230 */ /* 0x001fe20000004100 */
[----:B------:R-:W-:-:S04]  /*3400*/  PRMT R18, RZ, 0x7610, R18 ;  /* 0x00007610ff127816 */ /* 0x000fc80000000012 */
[----:B------:R-:W-:-:S04]  /*3410*/  FMUL R19, R19, R12 ;  /* 0x0000000c13137220 */ /* 0x000fc80000400000 */
[----:B------:R-:W-:-:S05]  /*3420*/  FFMA R19, R20, R2, R19 ;  /* 0x0000000214137223 */ /* 0x000fca0000000013 */
[----:B------:R-:W-:-:S05]  /*3430*/  F2FP.SATFINITE.E4M3.F32.PACK_AB_MERGE_C R19, RZ, R19, RZ ;  /* 0x00000013ff13723e */ /* 0x000fca00048070ff */
[----:B------:R0:W-:Y:S01]  /*3440*/  @!P2 STG.E.U8 desc[UR16][R10.64+0x1], R19 ;  /* 0x000001130a00a986 */ /* 0x0001e2000c101110 */
[----:B------:R-:W-:Y:S05]  /*3450*/  @P4 BRA `(.L_x_65) ;  /* 0x0000000000044947 */ /* 0x000fea0003800000 */
[----:B------:R0:W5:Y:S02]  /*3460*/  LDG.E.U8 R18, desc[UR16][R26.64+0x8] ;  /* 0x000008101a127981 */ /* 0x000164000c1e1100 */
.L_x_65:
[----:B------:R-:W-:Y:S05]  /*3470*/  BSYNC B1 ;  /* 0x0000000000017941 */ /* 0x000fea0003800000 */
.L_x_64:
        /* <DEDUP_REMOVED lines=12> */
.L_x_67:
[----:B------:R-:W-:Y:S05]  /*3540*/  BSYNC B1 ;  /* 0x0000000000017941 */ /* 0x000fea0003800000 */
.L_x_66:
[----:B-----5:R-:W-:Y:S01]  /*3550*/  LOP3.LUT R18, R18, 0xff, RZ, 0xc0, !PT ;  /* 0x000000ff12127812 */ /* 0x020fe200078ec0ff */
[----:B------:R-:W-:Y:S01]  /*3560*/  BSSY B1, `(.L_x_68) ;  /* 0x000000b000017945 */ /* 0x000fe20003800000 */
[----:B------:R-:W-:Y:S02]  /*3570*/  ISETP.LT.OR P2, PT, R35, 0x9, !P1 ;  /* 0x000000092300780c */ /* 0x000fe40004f41670 */
[----:B------:R-:W-:-:S05]  /*3580*/  F2FP.F16.E4M3.UNPACK_B R18, R18 ;  /* 0x00000012ff12723e */ /* 0x000fca00020006ff */
[----:B0-----:R-:W-:-:S05]  /*3590*/  HADD2.F32 R19, -RZ, R18.H0_H0 ;  /* 0x20000012ff137230 */ /* 0x001fca0000004100 */
[----:B------:R-:W-:-:S04]  /*35a0*/  FMUL R19, R19, R12 ;  /* 0x0000000c13137220 */ /* 0x000fc80000400000 */
[----:B------:R-:W-:Y:S01]  /*35b0*/  FFMA R19, R16, R2, R19 ;  /* 0x0000000210137223 */ /* 0x000fe20000000013 */
[----:B------:R-:W-:-:S04]  /*35c0*/  PRMT R16, RZ, 0x7610, R16 ;  /* 0x00007610ff107816 */ /* 0x000fc80000000010 */
[----:B------:R-:W-:-:S05]  /*35d0*/  F2FP.SATFINITE.E4M3.F32.PACK_AB_MERGE_C R19, RZ, R19, RZ ;  /* 0x00000013ff13723e */ /* 0x000fca00048070ff */
[----:B------:R0:W-:Y:S01]  /*35e0*/  @!P0 STG.E.U8 desc[UR16][R4.64+0x9], R19 ;  /* 0x0000091304008986 */ /* 0x0001e2000c101110 */
[----:B------:R-:W-:Y:S05]  /*35f0*/  @P2 BRA `(.L_x_69) ;  /* 0x0000000000042947 */ /* 0x000fea0003800000 */
[----:B------:R0:W5:Y:S02]  /*3600*/  LDG.E.U8 R16, desc[UR16][R14.64+0x8] ;  /* 0x000008100e107981 */ /* 0x000164000c1e1100 */
.L_x_69:
[----:B------:R-:W-:Y:S05]  /*3610*/  BSYNC B1 ;  /* 0x0000000000017941 */ /* 0x000fea0003800000 */
.L_x_68:
        /* <DEDUP_REMOVED lines=12> */
.L_x_71:
[----:B------:R-:W-:Y:S05]  /*36e0*/  BSYNC B1 ;  /* 0x0000000000017941 */ /* 0x000fea0003800000 */
.L_x_70:
[----:B------:R-:W-:Y:S05]  /*36f0*/  @P1 BRA `(.L_x_72) ;  /* 0x0000000400301947 */ /* 0x000fea0003800000 */
[----:B-----5:R-:W-:-:S04]  /*3700*/  LOP3.LUT R4, R4, 0xff, RZ, 0xc0, !PT ;  /* 0x000000ff04047812 */ /* 0x020fc800078ec0ff */
[----:B------:R-:W-:-:S05]  /*3710*/  F2FP.F16.E4M3.UNPACK_B R4, R4 ;  /* 0x00000004ff04723e */ /* 0x000fca00020006ff */
[----:B0-----:R-:W-:-:S05]  /*3720*/  HADD2.F32 R5, -RZ, R4.H0_H0 ;  /* 0x20000004ff057230 */ /* 0x001fca0000004100 */
[----:B------:R-:W-:-:S04]  /*3730*/  FMUL R4, R5, R12 ;  /* 0x0000000c05047220 */ /* 0x000fc80000400000 */
[----:B------:R-:W-:-:S05]  /*3740*/  FFMA R4, R13, R2, R4 ;  /* 0x000000020d047223 */ /* 0x000fca0000000004 */
[----:B------:R-:W-:-:S05]  /*3750*/  F2FP.SATFINITE.E4M3.F32.PACK_AB_MERGE_C R5, RZ, R4, RZ ;  /* 0x00000004ff05723e */ /* 0x000fca00048070ff */
[----:B------:R0:W-:Y:S01]  /*3760*/  STG.E.U8 desc[UR16][R10.64+0x9], R5 ;  /* 0x000009050a007986 */ /* 0x0001e2000c101110 */
[----:B------:R-:W-:Y:S05]  /*3770*/  BRA `(.L_x_72) ;  /* 0x0000000400107947 */ /* 0x000fea0003800000 */
.L_x_39:
[C---:B------:R-:W-:Y:S01]  /*3780*/  ISETP.GE.AND P0, PT, R34.reuse, 0x1, PT ;  /* 0x000000012200780c */ /* 0x040fe20003f06270 */
[-C--:B--2---:R-:W-:Y:S01]  /*3790*/  FMUL R53, R53, R2.reuse ;  /* 0x0000000235357220 */ /* 0x084fe20000400000 */
[----:B------:R-:W-:Y:S01]  /*37a0*/  ISETP.GE.AND P2, PT, R34, 0x9, PT ;  /* 0x000000092200780c */ /* 0x000fe20003f46270 */
[-C--:B------:R-:W-:Y:S01]  /*37b0*/  FMUL R48, R48, R2.reuse ;  /* 0x0000000230307220 */ /* 0x080fe20000400000 */
[----:B------:R-:W-:Y:S01]  /*37c0*/  ISETP.LT.OR P1, PT, R35, 0x1, !P0 ;  /* 0x000000012300780c */ /* 0x000fe20004721670 */
[-C--:B------:R-:W-:Y:S01]  /*37d0*/  FMUL R51, R51, R2.reuse ;  /* 0x0000000233337220 */ /* 0x080fe20000400000 */
[----:B------:R-:W-:Y:S01]  /*37e0*/  F2FP.SATFINITE.E4M3.F32.PACK_AB_MERGE_C R53, RZ, R53, RZ ;  /* 0x00000035ff35723e */ /* 0x000fe200048070ff */
[-C--:B------:R-:W-:Y:S01]  /*37f0*/  FMUL R46, R46, R2.reuse ;  /* 0x000000022e2e7220 */ /* 0x080fe20000400000 */
[C---:B------:R-:W-:Y:S01]  /*3800*/  ISETP.LT.OR P4, PT, R35.reuse, 0x2, !P0 ;  /* 0x000000022300780c */ /* 0x040fe20004781670 */
[-C--:B------:R-:W-:Y:S01]  /*3810*/  FMUL R44, R44, R2.reuse ;  /* 0x000000022c2c7220 */ /* 0x080fe20000400000 */
[----:B------:R-:W-:Y:S01]  /*3820*/  ISETP.LT.OR P5, PT, R35, 0x1, !P2 ;  /* 0x000000012300780c */ /* 0x000fe200057a1670 */
[-C--:B------:R-:W-:Y:S01]  /*3830*/  FMUL R49, R49, R2.reuse ;  /* 0x0000000231317220 */ /* 0x080fe20000400000 */
[----:B------:R-:W-:Y:S01]  /*3840*/  ISETP.LT.OR P6, PT, R35, 0x2, !P2 ;  /* 0x000000022300780c */ /* 0x000fe200057c1670 */
[----:B------:R-:W-:Y:S01]  /*3850*/  FMUL R47, R47, R2 ;  /* 0x000000022f2f7220 */ /* 0x000fe20000400000 */
[----:B------:R-:W-:Y:S01]  /*3860*/  F2FP.SATFINITE.E4M3.F32.PACK_AB_MERGE_C R15, RZ, R48, RZ ;  /* 0x00000030ff0f723e */ /* 0x000fe200048070ff */
[-C--:B------:R-:W-:Y:S01]  /*3870*/  FMUL R42, R42, R2.reuse ;  /* 0x000000022a2a7220 */ /* 0x080fe20000400000 */
[----:B------:R-:W-:Y:S01]  /*3880*/  F2FP.SATFINITE.E4M3.F32.PACK_AB_MERGE_C R51, RZ, R51, RZ ;  /* 0x00000033ff33723e */ /* 0x000fe200048070ff */
[----:B------:R-:W-:Y:S01]  /*3890*/  @!P1 STG.E.U8 desc[UR16][R28.64], R53 ;  /* 0x000000351c009986 */ /* 0x000fe2000c101110 */
[----:B------:R-:W-:Y:S01]  /*38a0*/  ISETP.LT.OR P1, PT, R35, 0x9, !P0 ;  /* 0x000000092300780c */ /* 0x000fe20004721670 */
[----:B------:R-:W-:Y:S01]  /*38b0*/  FMUL R45, R45, R2 ;  /* 0x000000022d2d7220 */ /* 0x000fe20000400000 */
[C---:B------:R-:W-:Y:S01]  /*38c0*/  ISETP.LT.OR P0, PT, R35.reuse, 0xa, !P0 ;  /* 0x0000000a2300780c */ /* 0x040fe20004701670 */
[----:B------:R0:W-:Y:S01]  /*38d0*/  @!P4 STG.E.U8 desc[UR16][R28.64+0x1], R15 ;  /* 0x0000010f1c00c986 */ /* 0x0001e2000c101110 */
[----:B------:R-:W-:Y:S01]  /*38e0*/  F2FP.SATFINITE.E4M3.F32.PACK_AB_MERGE_C R23, RZ, R46, RZ ;  /* 0x0000002eff17723e */ /* 0x000fe200048070ff */
[----:B------:R-:W-:Y:S01]  /*38f0*/  FMUL R40, R40, R2 ;  /* 0x0000000228287220 */ /* 0x000fe20000400000 */
[----:B------:R-:W-:Y:S01]  /*3900*/  F2FP.SATFINITE.E4M3.F32.PACK_AB_MERGE_C R25, RZ, R44, RZ ;  /* 0x0000002cff19723e */ /* 0x000fe200048070ff */
[----:B------:R-:W-:Y:S01]  /*3910*/  @!P5 STG.E.U8 desc[UR16][R18.64], R51 ;  /* 0x000000331200d986 */ /* 0x000fe2000c101110 */
[----:B------:R-:W-:Y:S01]  /*3920*/  ISETP.LT.OR P4, PT, R35, 0x9, !P2 ;  /* 0x000000092300780c */ /* 0x000fe20005781670 */
[-C--:B------:R-:W-:Y:S01]  /*3930*/  FMUL R41, R41, R2.reuse ;  /* 0x0000000229297220 */ /* 0x080fe20000400000 */
[----:B------:R-:W-:Y:S01]  /*3940*/  ISETP.LT.OR P2, PT, R35, 0xa, !P2 ;  /* 0x0000000a2300780c */ /* 0x000fe20005741670 */
[----:B------:R1:W-:Y:S01]  /*3950*/  @!P6 STG.E.U8 desc[UR16][R18.64+0x1], R23 ;  /* 0x000001171200e986 */ /* 0x0003e2000c101110 */
[----:B------:R-:W-:Y:S01]  /*3960*/  F2FP.SATFINITE.E4M3.F32.PACK_AB_MERGE_C R49, RZ, R49, RZ ;  /* 0x00000031ff31723e */ /* 0x000fe200048070ff */
[-C--:B------:R-:W-:Y:S01]  /*3970*/  FMUL R20, R20, R2.reuse ;  /* 0x0000000214147220 */ /* 0x080fe20000400000 */
[----:B------:R-:W-:Y:S01]  /*3980*/  F2FP.SATFINITE.E4M3.F32.PACK_AB_MERGE_C R47, RZ, R47, RZ ;  /* 0x0000002fff2f723e */ /* 0x000fe200048070ff */
[----:B------:R-:W-:Y:S01]  /*3990*/  @!P0 STG.E.U8 desc[UR16][R28.64+0x9], R25 ;  /* 0x000009191c008986 */ /* 0x000fe2000c101110 */
[----:B------:R-:W-:Y:S01]  /*39a0*/  ISETP.GE.AND P0, PT, R34, 0x81, PT ;  /* 0x000000812200780c */ /* 0x000fe20003f06270 */
[----:B------:R-:W-:Y:S01]  /*39b0*/  FMUL R21, R21, R2 ;  /* 0x0000000215157220 */ /* 0x000fe20000400000 */
[----:B0-----:R-:W-:Y:S01]  /*39c0*/  F2FP.SATFINITE.E4M3.F32.PACK_AB_MERGE_C R15, RZ, R42, RZ ;  /* 0x0000002aff0f723e */ /* 0x001fe200048070ff */
[----:B------:R-:W-:Y:S01]  /*39d0*/  @!P1 STG.E.U8 desc[UR16][R28.64+0x8], R49 ;  /* 0x000008311c009986 */ /* 0x000fe2000c101110 */
[C---:B------:R-:W-:Y:S01]  /*39e0*/  ISETP.LT.OR P6, PT, R35.reuse, 0x1, !P0 ;  /* 0x000000012300780c */ /* 0x040fe200047c1670 */
[-C--:B------:R-:W-:Y:S01]  /*39f0*/  FMUL R16, R16, R2.reuse ;  /* 0x0000000210107220 */ /* 0x080fe20000400000 */
[----:B------:R-:W-:Y:S01]  /*3a00*/  ISETP.LT.OR P5, PT, R35, 0x2, !P0 ;  /* 0x000000022300780c */ /* 0x000fe200047a1670 */
[----:B------:R-:W-:Y:S01]  /*3a10*/  @!P4 STG.E.U8 desc[UR16][R18.64+0x8], R47 ;  /* 0x0000082f1200c986 */ /* 0x000fe2000c101110 */
[----:B------:R-:W-:Y:S01]  /*3a20*/  F2FP.SATFINITE.E4M3.F32.PACK_AB_MERGE_C R45, RZ, R45, RZ ;  /* 0x0000002dff2d723e */ /* 0x000fe200048070ff */
[----:B------:R-:W-:Y:S01]  /*3a30*/  FMUL R17, R17, R2 ;  /* 0x0000000211117220 */ /* 0x000fe20000400000 */
[----:B-1----:R-:W-:Y:S01]  /*3a40*/  F2FP.SATFINITE.E4M3.F32.PACK_AB_MERGE_C R23, RZ, R40, RZ ;  /* 0x00000028ff17723e */ /* 0x002fe200048070ff */
[----:B------:R0:W-:Y:S01]  /*3a50*/  @!P2 STG.E.U8 desc[UR16][R18.64+0x9], R15 ;  /* 0x0000090f1200a986 */ /* 0x0001e2000c101110 */
[----:B------:R-:W-:Y:S01]  /*3a60*/  ISETP.GE.AND P1, PT, R34, 0x89, PT ;  /* 0x000000892200780c */ /* 0x000fe20003f26270 */
[----:B------:R-:W-:Y:S01]  /*3a70*/  FMUL R13, R13, R2 ;  /* 0x000000020d0d7220 */ /* 0x000fe20000400000 */
[----:B------:R-:W-:-:S02]  /*3a80*/  ISETP.LT.OR P2, PT, R35, 0x9, !P0 ;  /* 0x000000092300780c */ /* 0x000fc40004741670 */
[C---:B------:R-:W-:Y:S01]  /*3a90*/  ISETP.LT.OR P4, PT, R35.reuse, 0x1, !P1 ;  /* 0x000000012300780c */ /* 0x040fe20004f81670 */
[----:B------:R1:W-:Y:S01]  /*3aa0*/  @!P6 STG.E.U8 desc[UR16][R4.64], R45 ;  /* 0x0000002d0400e986 */ /* 0x0003e2000c101110 */
[C---:B------:R-:W-:Y:S02]  /*3ab0*/  ISETP.LT.OR P6, PT, R35.reuse, 0x2, !P1 ;  /* 0x000000022300780c */ /* 0x040fe40004fc1670 */
[C---:B------:R-:W-:Y:S01]  /*3ac0*/  ISETP.LT.OR P0, PT, R35.reuse, 0xa, !P0 ;  /* 0x0000000a2300780c */ /* 0x040fe20004701670 */
[----:B------:R1:W-:Y:S01]  /*3ad0*/  @!P5 STG.E.U8 desc[UR16][R4.64+0x1], R23 ;  /* 0x000001170400d986 */ /* 0x0003e2000c101110 */
[C---:B------:R-:W-:Y:S02]  /*3ae0*/  ISETP.LT.OR P5, PT, R35.reuse, 0x9, !P1 ;  /* 0x000000092300780c */ /* 0x040fe40004fa1670 */
[----:B------:R-:W-:Y:S02]  /*3af0*/  ISETP.LT.OR P1, PT, R35, 0xa, !P1 ;  /* 0x0000000a2300780c */ /* 0x000fe40004f21670 */
[----:B------:R-:W-:-:S02]  /*3b00*/  F2FP.SATFINITE.E4M3.F32.PACK_AB_MERGE_C R41, RZ, R41, RZ ;  /* 0x00000029ff29723e */ /* 0x000fc400048070ff */
[----:B0-----:R-:W-:Y:S02]  /*3b10*/  F2FP.SATFINITE.E4M3.F32.PACK_AB_MERGE_C R15, RZ, R20, RZ ;  /* 0x00000014ff0f723e */ /* 0x001fe400048070ff */
[----:B------:R-:W-:Y:S01]  /*3b20*/  F2FP.SATFINITE.E4M3.F32.PACK_AB_MERGE_C R21, RZ, R21, RZ ;  /* 0x00000015ff15723e */ /* 0x000fe200048070ff */
[----:B------:R1:W-:Y:S01]  /*3b30*/  @!P4 STG.E.U8 desc[UR16][R10.64], R41 ;  /* 0x000000290a00c986 */ /* 0x0003e2000c101110 */
[----:B------:R-:W-:Y:S02]  /*3b40*/  F2FP.SATFINITE.E4M3.F32.PACK_AB_MERGE_C R19, RZ, R16, RZ ;  /* 0x00000010ff13723e */ /* 0x000fe400048070ff */
[----:B------:R-:W-:Y:S01]  /*3b50*/  F2FP.SATFINITE.E4M3.F32.PACK_AB_MERGE_C R17, RZ, R17, RZ ;  /* 0x00000011ff11723e */ /* 0x000fe200048070ff */
[----:B------:R1:W-:Y:S01]  /*3b60*/  @!P6 STG.E.U8 desc[UR16][R10.64+0x1], R15 ;  /* 0x0000010f0a00e986 */ /* 0x0003e2000c101110 */
[----:B------:R-:W-:-:S03]  /*3b70*/  F2FP.SATFINITE.E4M3.F32.PACK_AB_MERGE_C R13, RZ, R13, RZ ;  /* 0x0000000dff0d723e */ /* 0x000fc600048070ff */
[----:B------:R1:W-:Y:S04]  /*3b80*/  @!P2 STG.E.U8 desc[UR16][R4.64+0x8], R21 ;  /* 0x000008150400a986 */ /* 0x0003e8000c101110 */
[----:B------:R1:W-:Y:S04]  /*3b90*/  @!P0 STG.E.U8 desc[UR16][R4.64+0x9], R19 ;  /* 0x0000091304008986 */ /* 0x0003e8000c101110 */
[----:B------:R1:W-:Y:S04]  /*3ba0*/  @!P5 STG.E.U8 desc[UR16][R10.64+0x8], R17 ;  /* 0x000008110a00d986 */ /* 0x0003e8000c101110 */
[----:B------:R1:W-:Y:S02]  /*3bb0*/  @!P1 STG.E.U8 desc[UR16][R10.64+0x9], R13 ;  /* 0x0000090d0a009986 */ /* 0x0003e4000c101110 */
.L_x_72:
[----:B------:R-:W-:Y:S05]  /*3bc0*/  BSYNC B0 ;  /* 0x0000000000007941 */ /* 0x000fea0003800000 */
.L_x_38:
[----:B------:R-:W-:Y:S01]  /*3bd0*/  ULDC UR6, c[0x0][0xc] ;  /* 0x0000030000067ab9 */ /* 0x000fe20000000800 */
[----:B------:R-:W-:Y:S01]  /*3be0*/  ULDC UR7, c[0x0][0x10] ;  /* 0x0000040000077ab9 */ /* 0x000fe20000000800 */
[----:B01----:R-:W0:Y:S01]  /*3bf0*/  LDC R5, c[0x0][0x14] ;  /* 0x00000500ff057b82 */ /* 0x003e220000000800 */
[----:B------:R-:W-:Y:S01]  /*3c00*/  UIMAD.WIDE.U32 UR6, UR6, UR7, URZ ;  /* 0x00000007060672a5 */ /* 0x000fe2000f8e003f */
[----:B-----5:R-:W-:Y:S01]  /*3c10*/  PRMT R4, RZ, 0x7610, R4 ;  /* 0x00007610ff047816 */ /* 0x020fe20000000004 */
[----:B---34-:R-:W-:Y:S02]  /*3c20*/  IMAD.MOV.U32 R15, RZ, RZ, -0x1 ;  /* 0xffffffffff0f7424 */ /* 0x018fe400078e00ff */
[----:B------:R-:W-:Y:S02]  /*3c30*/  IMAD.MOV.U32 R43, RZ, RZ, -0x1 ;  /* 0xffffffffff2b7424 */ /* 0x000fe400078e00ff */
[----:B0-----:R-:W-:-:S04]  /*3c40*/  IMAD.WIDE.U32 R8, R5, UR6, R8 ;  /* 0x0000000605087c25 */ /* 0x001fc8000f8e0008 */
[----:B------:R-:W-:Y:S01]  /*3c50*/  IMAD R5, R5, UR7, RZ ;  /* 0x0000000705057c24 */ /* 0x000fe2000f8e02ff */
[----:B------:R-:W-:Y:S02]  /*3c60*/  ULDC.64 UR6, c[0x0][0x650] ;  /* 0x0001940000067ab9 */ /* 0x000fe40000000a00 */
[----:B------:R-:W-:Y:S01]  /*3c70*/  ISETP.GE.U32.AND P0, PT, R8, UR6, PT ;  /* 0x0000000608007c0c */ /* 0x000fe2000bf06070 */
[----:B------:R-:W-:-:S05]  /*3c80*/  IMAD.IADD R9, R9, 0x1, R5 ;  /* 0x0000000109097824 */ /* 0x000fca00078e0205 */
[----:B------:R-:W-:-:S13]  /*3c90*/  ISETP.GE.U32.AND.EX P0, PT, R9, UR7, PT, P0 ;  /* 0x0000000709007c0c */ /* 0x000fda000bf06100 */
[----:B------:R-:W-:Y:S05]  /*3ca0*/  @P0 BRA `(.L_x_73) ;  /* 0x0000000400600947 */ /* 0x000fea0003800000 */
[----:B------:R-:W0:Y:S01]  /*3cb0*/  S2R R22, SR_CTAID.X ;  /* 0x0000000000167919 */ /* 0x000e220000002500 */
[----:B------:R-:W1:Y:S01]  /*3cc0*/  LDC.64 R16, c[0x0][0x628] ;  /* 0x00018a00ff107b82 */ /* 0x000e620000000a00 */
[----:B------:R-:W-:Y:S01]  /*3cd0*/  ULDC UR6, c[0x0][0x150] ;  /* 0x0000540000067ab9 */ /* 0x000fe20000000800 */
[----:B------:R-:W-:Y:S01]  /*3ce0*/  IMAD.MOV.U32 R14, RZ, RZ, R8 ;  /* 0x000000ffff0e7224 */ /* 0x000fe200078e0008 */
[----:B------:R-:W3:Y:S01]  /*3cf0*/  S2R R24, SR_CTAID.Y ;  /* 0x0000000000187919 */ /* 0x000ee20000002600 */
[----:B------:R-:W-:-:S04]  /*3d00*/  IMAD.MOV.U32 R15, RZ, RZ, R9 ;  /* 0x000000ffff0f7224 */ /* 0x000fc800078e0009 */
[----:B------:R-:W4:Y:S08]  /*3d10*/  LDC R25, c[0x0][0x144] ;  /* 0x00005100ff197b82 */ /* 0x000f300000000800 */
[----:B------:R-:W2:Y:S08]  /*3d20*/  LDC R18, c[0x0][0x630] ;  /* 0x00018c00ff127b82 */ /* 0x000eb00000000800 */
[----:B------:R-:W2:Y:S01]  /*3d30*/  LDC.64 R20, c[0x0][0x620] ;  /* 0x00018800ff147b82 */ /* 0x000ea20000000a00 */
[----:B-1----:R-:W-:-:S04]  /*3d40*/  ISETP.NE.U32.AND P0, PT, R16, RZ, PT ;  /* 0x000000ff1000720c */ /* 0x002fc80003f05070 */
[----:B------:R-:W-:Y:S02]  /*3d50*/  ISETP.NE.AND.EX P0, PT, R17, RZ, PT, P0 ;  /* 0x000000ff1100720c */ /* 0x000fe40003f05300 */
[----:B0-----:R-:W-:-:S05]  /*3d60*/  I2FP.F32.U32 R4, R22 ;  /* 0x0000001600047245 */ /* 0x001fca0000201000 */
[----:B------:R-:W-:-:S04]  /*3d70*/  FMUL R4, R4, UR6 ;  /* 0x0000000604047c20 */ /* 0x000fc80008400000 */
[----:B------:R0:W1:Y:S02]  /*3d80*/  F2I.U32.TRUNC.NTZ R23, R4 ;  /* 0x0000000400177305 */ /* 0x000064000020f000 */
[----:B---34-:R-:W-:Y:S05]  /*3d90*/  @!P0 BRA `(.L_x_74) ;  /* 0x0000000000288947 */ /* 0x018fea0003800000 */
[----:B------:R-:W3:Y:S02]  /*3da0*/  LDC R5, c[0x0][0x634] ;  /* 0x00018d00ff057b82 */ /* 0x000ee40000000800 */
[----:B---3--:R-:W-:-:S05]  /*3db0*/  IADD3 R13, P0, R8, R5, RZ ;  /* 0x00000005080d7210 */ /* 0x008fca0007f1e0ff */
[----:B------:R-:W-:-:S04]  /*3dc0*/  IMAD.X R19, RZ, RZ, R9, P0 ;  /* 0x000000ffff137224 */ /* 0x000fc800000e0609 */
[----:B0-----:R-:W-:-:S04]  /*3dd0*/  IMAD.WIDE.U32 R4, R19, R16, RZ ;  /* 0x0000001013047225 */ /* 0x001fc800078e00ff */
[----:B------:R-:W-:-:S04]  /*3de0*/  IMAD.WIDE.U32 R10, P0, R13, R17, R4 ;  /* 0x000000110d0a7225 */ /* 0x000fc80007800004 */
[----:B------:R-:W-:-:S04]  /*3df0*/  IMAD.WIDE.U32 R4, R13, R16, RZ ;  /* 0x000000100d047225 */ /* 0x000fc800078e00ff */
[----:B------:R-:W-:Y:S01]  /*3e00*/  IMAD.X R15, RZ, RZ, RZ, P0 ;  /* 0x000000ffff0f7224 */ /* 0x000fe200000e06ff */
[----:B------:R-:W-:Y:S01]  /*3e10*/  IADD3 RZ, P0, R5, R10, RZ ;  /* 0x0000000a05ff7210 */ /* 0x000fe20007f1e0ff */
[----:B------:R-:W-:-:S04]  /*3e20*/  IMAD.MOV.U32 R14, RZ, RZ, R11 ;  /* 0x000000ffff0e7224 */ /* 0x000fc800078e000b */
[----:B------:R-:W-:-:S08]  /*3e30*/  IMAD.WIDE.U32.X R14, R19, R17, R14, P0 ;  /* 0x00000011130e7225 */ /* 0x000fd000000e040e */
.L_x_74:
[----:B------:R-:W3:Y:S01]  /*3e40*/  LDC.64 R30, c[0x0][0x640] ;  /* 0x00019000ff1e7b82 */ /* 0x000ee20000000a00 */
[-C--:B--2---:R-:W-:Y:S01]  /*3e50*/  SHF.R.U64 R43, R14, R18.reuse, R15 ;  /* 0x000000120e2b7219 */ /* 0x084fe2000000120f */
[----:B-1----:R-:W-:Y:S01]  /*3e60*/  IMAD.MOV R23, RZ, RZ, -R23 ;  /* 0x000000ffff177224 */ /* 0x002fe200078e0a17 */
[----:B0-----:R-:W-:Y:S01]  /*3e70*/  SHF.R.U32.HI R4, RZ, R18, R15 ;  /* 0x00000012ff047219 */ /* 0x001fe2000001160f */
[----:B------:R-:W-:Y:S01]  /*3e80*/  ULDC UR6, c[0x0][0x154] ;  /* 0x0000550000067ab9 */ /* 0x000fe20000000800 */
[----:B------:R-:W-:Y:S01]  /*3e90*/  IADD3 R11, P0, RZ, -R43, RZ ;  /* 0x8000002bff0b7210 */ /* 0x000fe20007f1e0ff */
[----:B------:R-:W-:Y:S02]  /*3ea0*/  IMAD R23, R25, R23, R22 ;  /* 0x0000001719177224 */ /* 0x000fe400078e0216 */
[----:B------:R-:W0:Y:S01]  /*3eb0*/  LDC R14, c[0x0][0x618] ;  /* 0x00018600ff0e7b82 */ /* 0x000e220000000800 */
[----:B------:R-:W-:Y:S02]  /*3ec0*/  IMAD.MOV.U32 R13, RZ, RZ, 0x1 ;  /* 0x00000001ff0d7424 */ /* 0x000fe400078e00ff */
[----:B------:R-:W-:-:S04]  /*3ed0*/  IMAD.X R5, RZ, RZ, ~R4, P0 ;  /* 0x000000ffff057224 */ /* 0x000fc800000e0e04 */
[-C--:B------:R-:W-:Y:S01]  /*3ee0*/  IMAD R10, R5, R20.reuse, RZ ;  /* 0x00000014050a7224 */ /* 0x080fe200078e02ff */
[----:B------:R-:W1:Y:S01]  /*3ef0*/  LDC R26, c[0x0][0x608] ;  /* 0x00018200ff1a7b82 */ /* 0x000e620000000800 */
[----:B------:R-:W-:-:S04]  /*3f00*/  IMAD.WIDE.U32 R4, R11, R20, R8 ;  /* 0x000000140b047225 */ /* 0x000fc800078e0008 */
[----:B------:R-:W-:Y:S01]  /*3f10*/  IMAD R11, R11, R21, R10 ;  /* 0x000000150b0b7224 */ /* 0x000fe200078e020a */
[----:B------:R-:W-:Y:S02]  /*3f20*/  I2FP.F32.U32 R10, R24 ;  /* 0x00000018000a7245 */ /* 0x000fe40000201000 */
[----:B------:R-:W2:Y:S01]  /*3f30*/  LDC R28, c[0x0][0x658] ;  /* 0x00019600ff1c7b82 */ /* 0x000ea20000000800 */
[----:B------:R-:W-:Y:S01]  /*3f40*/  IMAD.IADD R5, R5, 0x1, R11 ;  /* 0x0000000105057824 */ /* 0x000fe200078e020b */
[----:B---3--:R-:W-:Y:S01]  /*3f50*/  ISETP.NE.U32.AND P0, PT, R30, RZ, PT ;  /* 0x000000ff1e00720c */ /* 0x008fe20003f05070 */
[----:B------:R-:W-:Y:S01]  /*3f60*/  FMUL R10, R10, UR6 ;  /* 0x000000060a0a7c20 */ /* 0x000fe20008400000 */
[----:B------:R-:W-:Y:S02]  /*3f70*/  IMAD.MOV.U32 R11, RZ, RZ, -0x1 ;  /* 0xffffffffff0b7424 */ /* 0x000fe400078e00ff */
[----:B------:R-:W-:Y:S01]  /*3f80*/  ISETP.NE.AND.EX P0, PT, R31, RZ, PT, P0 ;  /* 0x000000ff1f00720c */ /* 0x000fe20003f05300 */
[----:B------:R3:W4:Y:S01]  /*3f90*/  F2I.U32.TRUNC.NTZ R19, R10 ;  /* 0x0000000a00137305 */ /* 0x000722000020f000 */
[----:B------:R-:W3:Y:S01]  /*3fa0*/  LDC R21, c[0x0][0x148] ;  /* 0x00005200ff157b82 */ /* 0x000ee20000000800 */
[----:B0-----:R-:W-:-:S02]  /*3fb0*/  SHF.R.U64 R18, R4, R14, R5 ;  /* 0x0000000e04127219 */ /* 0x001fc40000001205 */
[----:B------:R-:W-:-:S05]  /*3fc0*/  SHF.R.U32.HI R5, RZ, R14, R5 ;  /* 0x0000000eff057219 */ /* 0x000fca0000011605 */
[----:B------:R-:W0:Y:S01]  /*3fd0*/  LDC R22, c[0x0][0x600] ;  /* 0x00018000ff167b82 */ /* 0x000e220000000800 */
[-CC-:B-1----:R-:W-:Y:S02]  /*3fe0*/  SHF.R.U64 R16, R18, R26.reuse, R5.reuse ;  /* 0x0000001a12107219 */ /* 0x182fe40000001205 */
[----:B------:R-:W-:-:S05]  /*3ff0*/  SHF.R.U32.HI R5, RZ, R26, R5 ;  /* 0x0000001aff057219 */ /* 0x000fca0000011605 */
[----:B------:R-:W1:Y:S01]  /*4000*/  LDC R27, c[0x0][0x648] ;  /* 0x00019200ff1b7b82 */ /* 0x000e620000000800 */
[-CC-:B--2---:R-:W-:Y:S02]  /*4010*/  SHF.R.U64 R20, R16, R28.reuse, R5.reuse ;  /* 0x0000001c10147219 */ /* 0x184fe40000001205 */
[-C--:B------:R-:W-:Y:S02]  /*4020*/  SHF.L.U32 R11, R11, R28.reuse, RZ ;  /* 0x0000001c0b0b7219 */ /* 0x080fe400000006ff */
[-C--:B------:R-:W-:Y:S01]  /*4030*/  SHF.R.U32.HI R5, RZ, R28.reuse, R5 ;  /* 0x0000001cff057219 */ /* 0x080fe20000011605 */
[----:B------:R-:W-:Y:S01]  /*4040*/  IMAD.MOV.U32 R4, RZ, RZ, R20 ;  /* 0x000000ffff047224 */ /* 0x000fe200078e0014 */
[----:B------:R-:W-:Y:S01]  /*4050*/  SHF.L.U32 R28, R13, R28, RZ ;  /* 0x0000001c0d1c7219 */ /* 0x000fe200000006ff */
[----:B------:R-:W2:Y:S01]  /*4060*/  LDC R29, c[0x0][0x638] ;  /* 0x00018e00ff1d7b82 */ /* 0x000ea20000000800 */
[----:B------:R-:W-:-:S07]  /*4070*/  LOP3.LUT R25, RZ, R11, RZ, 0x33, !PT ;  /* 0x0000000bff197212 */ /* 0x000fce00078e33ff */
[----:B------:R-:W0:Y:S01]  /*4080*/  LDC R32, c[0x0][0x610] ;  /* 0x00018400ff207b82 */ /* 0x000e220000000800 */
[----:B----4-:R-:W-:Y:S05]  /*4090*/  @!P0 BRA `(.L_x_75) ;  /* 0x0000000000288947 */ /* 0x010fea0003800000 */
[----:B------:R-:W4:Y:S02]  /*40a0*/  LDC R13, c[0x0][0x64c] ;  /* 0x00019300ff0d7b82 */ /* 0x000f240000000800 */
[----:B----4-:R-:W-:-:S05]  /*40b0*/  IADD3 R13, P0, R20, R13, RZ ;  /* 0x0000000d140d7210 */ /* 0x010fca0007f1e0ff */
[----:B------:R-:W-:-:S04]  /*40c0*/  IMAD.X R17, RZ, RZ, R5, P0 ;  /* 0x000000ffff117224 */ /* 0x000fc800000e0605 */
[----:B------:R-:W-:-:S04]  /*40d0*/  IMAD.WIDE.U32 R4, R17, R30, RZ ;  /* 0x0000001e11047225 */ /* 0x000fc800078e00ff */
[----:B---3--:R-:W-:-:S04]  /*40e0*/  IMAD.WIDE.U32 R10, P0, R13, R31, R4 ;  /* 0x0000001f0d0a7225 */ /* 0x008fc80007800004 */
[----:B------:R-:W-:-:S04]  /*40f0*/  IMAD.WIDE.U32 R4, R13, R30, RZ ;  /* 0x0000001e0d047225 */ /* 0x000fc800078e00ff */
[----:B------:R-:W-:Y:S01]  /*4100*/  IMAD.X R15, RZ, RZ, RZ, P0 ;  /* 0x000000ffff0f7224 */ /* 0x000fe200000e06ff */
[----:B------:R-:W-:Y:S01]  /*4110*/  IADD3 RZ, P0, R5, R10, RZ ;  /* 0x0000000a05ff7210 */ /* 0x000fe20007f1e0ff */
[----:B------:R-:W-:-:S04]  /*4120*/  IMAD.MOV.U32 R14, RZ, RZ, R11 ;  /* 0x000000ffff0e7224 */ /* 0x000fc800078e000b */
[----:B------:R-:W-:-:S08]  /*4130*/  IMAD.WIDE.U32.X R4, R17, R31, R14, P0 ;  /* 0x0000001f11047225 */ /* 0x000fd000000e040e */
.L_x_75:
[----:B-1----:R-:W-:Y:S01]  /*4140*/  SHF.R.U64 R4, R4, R27, R5 ;  /* 0x0000001b04047219 */ /* 0x002fe20000001205 */
[----:B------:R-:W-:Y:S01]  /*4150*/  IMAD.MOV R19, RZ, RZ, -R19 ;  /* 0x000000ffff137224 */ /* 0x000fe200078e0a13 */
[----:B------:R-:W-:Y:S01]  /*4160*/  LOP3.LUT R11, R16, R25, RZ, 0xc0, !PT ;  /* 0x00000019100b7212 */ /* 0x000fe200078ec0ff */
[----:B0-----:R-:W-:Y:S02]  /*4170*/  VIADD R13, R22, 0xffffffff ;  /* 0xffffffff160d7836 */ /* 0x001fe40000000000 */
[----:B------:R-:W-:Y:S02]  /*4180*/  IMAD.MOV R5, RZ, RZ, -R4 ;  /* 0x000000ffff057224 */ /* 0x000fe400078e0a04 */
[----:B---3--:R-:W-:Y:S02]  /*4190*/  @P3 IMAD R23, R21, R19, R24 ;  /* 0x0000001315173224 */ /* 0x008fe400078e0218 */
[----:B------:R-:W-:Y:S01]  /*41a0*/  IMAD R24, R28, R4, R11 ;  /* 0x000000041c187224 */ /* 0x000fe200078e020b */
[----:B------:R-:W-:Y:S01]  /*41b0*/  LOP3.LUT R11, R18, R13, RZ, 0xc0, !PT ;  /* 0x0000000d120b7212 */ /* 0x000fe200078ec0ff */
[----:B--2---:R-:W-:-:S02]  /*41c0*/  IMAD R4, R5, R29, R20 ;  /* 0x0000001d05047224 */ /* 0x004fc400078e0214 */
[----:B------:R-:W-:Y:S02]  /*41d0*/  IMAD R24, R24, R32, R23 ;  /* 0x0000002018187224 */ /* 0x000fe400078e0217 */
[----:B------:R-:W-:Y:S02]  /*41e0*/  IMAD R5, R4, R22, R11 ;  /* 0x0000001604057224 */ /* 0x000fe400078e020b */
[----:B------:R-:W-:-:S03]  /*41f0*/  IMAD.MOV.U32 R10, RZ, RZ, 0x1 ;  /* 0x00000001ff0a7424 */ /* 0x000fc600078e00ff */
[----:B------:R-:W-:Y:S02]  /*4200*/  SEL R15, R5, R24, !P3 ;  /* 0x00000018050f7207 */ /* 0x000fe40005800000 */
[----:B------:R-:W-:Y:S02]  /*4210*/  PRMT R4, R10, 0x7610, R4 ;  /* 0x000076100a047816 */ /* 0x000fe40000000004 */
[----:B------:R-:W-:-:S07]  /*4220*/  SEL R24, R24, R5, !P3 ;  /* 0x0000000518187207 */ /* 0x000fce0005800000 */
.L_x_73:
[----:B------:R-:W-:Y:S01]  /*4230*/  LOP3.LUT P0, RZ, R4, 0xff, RZ, 0xc0, !PT ;  /* 0x000000ff04ff7812 */ /* 0x000fe2000780c0ff */
[----:B------:R-:W-:-:S12]  /*4240*/  IMAD.MOV.U32 R19, RZ, RZ, R24 ;  /* 0x000000ffff137224 */ /* 0x000fd800078e0018 */
[----:B------:R-:W-:Y:S05]  /*4250*/  @P0 BRA `(.L_x_76) ;  /* 0xffffffd0004c0947 */ /* 0x000fea000383ffff */
[----:B------:R-:W-:Y:S05]  /*4260*/  EXIT ;  /* 0x000000000000794d */ /* 0x000fea0003800000 */
.L_x_8:
[----:B0-----:R-:W-:Y:S01]  /*4270*/  ULDC.64 UR4, c[0x0][0x650] ;  /* 0x0001940000047ab9 */ /* 0x001fe20000000a00 */
        /* <DEDUP_REMOVED lines=25> */
.L_x_78:
[----:B------:R-:W0:Y:S01]  /*4410*/  LDC.64 R30, c[0x0][0x640] ;  /* 0x00019000ff1e7b82 */ /* 0x000e220000000a00 */
[-CC-:B------:R-:W-:Y:S01]  /*4420*/  SHF.R.U64 R21, R16, R22.reuse, R17.reuse ;  /* 0x0000001610157219 */ /* 0x180fe20000001211 */
[----:B------:R-:W-:Y:S01]  /*4430*/  IMAD.MOV.U32 R27, RZ, RZ, 0x1 ;  /* 0x00000001ff1b7424 */ /* 0x000fe200078e00ff */
[----:B------:R-:W-:Y:S02]  /*4440*/  SHF.R.U32.HI R3, RZ, R22, R17 ;  /* 0x00000016ff037219 */ /* 0x000fe40000011611 */
[----:B------:R-:W-:-:S03]  /*4450*/  IADD3 R7, P0, RZ, -R21, RZ ;  /* 0x80000015ff077210 */ /* 0x000fc60007f1e0ff */
[----:B------:R-:W1:Y:S02]  /*4460*/  LDC R16, c[0x0][0x618] ;  /* 0x00018600ff107b82 */ /* 0x000e640000000800 */
[----:B------:R-:W-:Y:S02]  /*4470*/  IMAD.X R3, RZ, RZ, ~R3, P0 ;  /* 0x000000ffff037224 */ /* 0x000fe400000e0e03 */
[----:B------:R-:W-:-:S04]  /*4480*/  IMAD.WIDE.U32 R12, R7, R24, R8 ;  /* 0x00000018070c7225 */ /* 0x000fc800078e0008 */
[----:B------:R-:W2:Y:S01]  /*4490*/  LDC R26, c[0x0][0x608] ;  /* 0x00018200ff1a7b82 */ /* 0x000ea20000000800 */
[----:B------:R-:W-:-:S04]  /*44a0*/  IMAD R14, R3, R24, RZ ;  /* 0x00000018030e7224 */ /* 0x000fc800078e02ff */
[----:B------:R-:W-:Y:S02]  /*44b0*/  IMAD R3, R7, R25, R14 ;  /* 0x0000001907037224 */ /* 0x000fe400078e020e */
[----:B------:R-:W-:Y:S01]  /*44c0*/  IMAD.MOV.U32 R7, RZ, RZ, -0x1 ;  /* 0xffffffffff077424 */ /* 0x000fe200078e00ff */
[----:B------:R-:W3:Y:S01]  /*44d0*/  LDC R28, c[0x0][0x658] ;  /* 0x00019600ff1c7b82 */ /* 0x000ee20000000800 */
[----:B------:R-:W-:Y:S01]  /*44e0*/  IMAD.IADD R3, R13, 0x1, R3 ;  /* 0x000000010d037824 */ /* 0x000fe200078e0203 */
[----:B0-----:R-:W-:-:S04]  /*44f0*/  ISETP.NE.U32.AND P0, PT, R30, RZ, PT ;  /* 0x000000ff1e00720c */ /* 0x001fc80003f05070 */
        /* <DEDUP_REMOVED lines=25> */
.L_x_79:
[----:B-1----:R-:W-:Y:S01]  /*4690*/  SHF.R.U64 R12, R12, R23, R13 ;  /* 0x000000170c0c7219 */ /* 0x002fe2000000120d */
[----:B0-----:R-:W-:Y:S01]  /*46a0*/  VIADD R13, R19, 0xffffffff ;  /* 0xffffffff130d7836 */ /* 0x001fe20000000000 */
[----:B------:R-:W-:Y:S01]  /*46b0*/  SHF.L.U32 R5, R27, R28, RZ ;  /* 0x0000001c1b057219 */ /* 0x000fe200000006ff */
[----:B------:R-:W-:Y:S01]  /*46c0*/  @P3 IMAD R10, R11, R20, R4 ;  /* 0x000000140b0a3224 */ /* 0x000fe200078e0204 */
[----:B------:R-:W-:Y:S01]  /*46d0*/  LOP3.LUT R3, R22, R29, RZ, 0xc0, !PT ;  /* 0x0000001d16037212 */ /* 0x000fe200078ec0ff */
[----:B------:R-:W-:Y:S01]  /*46e0*/  IMAD.MOV R7, RZ, RZ, -R12 ;  /* 0x000000ffff077224 */ /* 0x000fe200078e0a0c */
[----:B------:R-:W-:Y:S01]  /*46f0*/  LOP3.LUT R18, R18, R13, RZ, 0xc0, !PT ;  /* 0x0000000d12127212 */ /* 0x000fe200078ec0ff */
[----:B------:R-:W-:Y:S02]  /*4700*/  IMAD.MOV.U32 R4, RZ, RZ, 0x1 ;  /* 0x00000001ff047424 */ /* 0x000fe400078e00ff */
[----:B------:R-:W-:Y:S02]  /*4710*/  IMAD R5, R5, R12, R3 ;  /* 0x0000000c05057224 */ /* 0x000fe400078e0203 */
[----:B--2---:R-:W-:-:S02]  /*4720*/  IMAD R3, R7, R25, R24 ;  /* 0x0000001907037224 */ /* 0x004fc400078e0218 */
[----:B---3--:R-:W-:Y:S02]  /*4730*/  IMAD R10, R5, R32, R10 ;  /* 0x00000020050a7224 */ /* 0x008fe400078e020a */
[----:B------:R-:W-:Y:S01]  /*4740*/  IMAD R19, R3, R19, R18 ;  /* 0x0000001303137224 */ /* 0x000fe200078e0212 */
[----:B------:R-:W-:Y:S01]  /*4750*/  PRMT R3, R4, 0x7610, R3 ;  /* 0x0000761004037816 */ /* 0x000fe20000000003 */
[----:B------:R-:W-:-:S03]  /*4760*/  IMAD.MOV.U32 R17, RZ, RZ, R21 ;  /* 0x000000ffff117224 */ /* 0x000fc600078e0015 */
[----:B------:R-:W-:Y:S02]  /*4770*/  SEL R18, R19, R10, !P3 ;  /* 0x0000000a13127207 */ /* 0x000fe40005800000 */
[----:B------:R-:W-:-:S07]  /*4780*/  SEL R19, R10, R19, !P3 ;  /* 0x000000130a137207 */ /* 0x000fce0005800000 */
.L_x_77:
[----:B------:R-:W-:-:S08]  /*4790*/  NOP ;  /* 0x0000000000007918 */ /* 0x000fd00000000000 */
[----:B------:R-:W0:-:S00]  /*47a0*/  USETMAXREG.DEALLOC.CTAPOOL 0x28 ;  /* 0x00000028000079c8 */ /* 0x000e0000080e0500 */
[----:B0-----:R-:W-:-:S13]  /*47b0*/  ISETP.NE.AND P0, PT, R2, RZ, PT ;  /* 0x000000ff0200720c */ /* 0x001fda0003f05270 */
[----:B------:R-:W-:Y:S05]  /*47c0*/  @P0 EXIT ;  /* 0x000000000000094d */ /* 0x000fea0003800000 */
[----:B------:R-:W-:Y:S01]  /*47d0*/  LOP3.LUT P0, RZ, R3, 0xff, RZ, 0xc0, !PT ;  /* 0x000000ff03ff7812 */ /* 0x000fe2000780c0ff */
[----:B------:R-:W-:Y:S02]  /*47e0*/  IMAD.MOV.U32 R7, RZ, RZ, 0x1 ;  /* 0x00000001ff077424 */ /* 0x000fe400078e00ff */
[----:B------:R-:W-:-:S10]  /*47f0*/  IMAD.MOV.U32 R15, RZ, RZ, RZ ;  /* 0x000000ffff0f7224 */ /* 0x000fd400078e00ff */
[----:B------:R-:W-:Y:S05]  /*4800*/  @!P0 BRA `(.L_x_80) ;  /* 0x0000000c00488947 */ /* 0x000fea0003800000 */
[----:B------:R-:W0:Y:S01]  /*4810*/  LDC R2, c[0x0][0x28c] ;  /* 0x0000a300ff027b82 */ /* 0x000e220000000800 */
[----:B------:R-:W1:Y:S01]  /*4820*/  S2R R12, SR_CgaCtaId ;  /* 0x00000000000c7919 */ /* 0x000e620000008800 */
[----:B------:R-:W-:Y:S01]  /*4830*/  ULDC UR5, c[0x0][0x658] ;  /* 0x0001960000057ab9 */ /* 0x000fe20000000800 */
[----:B------:R-:W-:Y:S01]  /*4840*/  UMOV UR7, 0xffffffff ;  /* 0xffffffff00077882 */ /* 0x000fe20000000000 */
[----:B------:R-:W-:Y:S01]  /*4850*/  ULDC UR6, c[0x0][0xc] ;  /* 0x0000030000067ab9 */ /* 0x000fe20000000800 */
[----:B------:R-:W-:Y:S01]  /*4860*/  USHF.L.U32 UR8, UR7, UR5, URZ ;  /* 0x0000000507087299 */ /* 0x000fe2000800063f */
[----:B------:R-:W-:Y:S01]  /*4870*/  BSSY B0, `(.L_x_80) ;  /* 0x00000cb000007945 */ /* 0x000fe20003800000 */
[----:B------:R-:W-:Y:S01]  /*4880*/  UMOV UR9, 0x1 ;  /* 0x0000000100097882 */ /* 0x000fe20000000000 */
[----:B------:R-:W-:Y:S01]  /*4890*/  ULDC UR7, c[0x0][0x10] ;  /* 0x0000040000077ab9 */ /* 0x000fe20000000800 */
[----:B------:R-:W-:Y:S01]  /*48a0*/  USHF.L.U32 UR18, UR9, UR5, URZ ;  /* 0x0000000509127299 */ /* 0x000fe2000800063f */
[----:B------:R-:W-:Y:S01]  /*48b0*/  IMAD.MOV.U32 R16, RZ, RZ, 0x1 ;  /* 0x00000001ff107424 */ /* 0x000fe200078e00ff */
[----:B------:R-:W-:Y:S01]  /*48c0*/  UIMAD.WIDE.U32 UR6, UR6, UR7, URZ ;  /* 0x00000007060672a5 */ /* 0x000fe2000f8e003f */
[----:B------:R-:W-:Y:S01]  /*48d0*/  LOP3.LUT R14, R6, 0x2, RZ, 0xfc, !PT ;  /* 0x00000002060e7812 */ /* 0x000fe200078efcff */
[----:B------:R-:W-:Y:S01]  /*48e0*/  ULDC UR5, c[0x0][0x14] ;  /* 0x0000050000057ab9 */ /* 0x000fe20000000800 */
[----:B------:R-:W-:Y:S01]  /*48f0*/  IMAD.MOV.U32 R7, RZ, RZ, 0x1 ;  /* 0x00000001ff077424 */ /* 0x000fe200078e00ff */
[----:B------:R-:W-:Y:S01]  /*4900*/  UIMAD.WIDE.U32 UR20, UR6, UR5, URZ ;  /* 0x00000005061472a5 */ /* 0x000fe2000f8e003f */
[----:B------:R-:W-:Y:S01]  /*4910*/  IMAD.MOV.U32 R15, RZ, RZ, RZ ;  /* 0x000000ffff0f7224 */ /* 0x000fe200078e00ff */
[----:B------:R-:W-:Y:S01]  /*4920*/  UIMAD UR13, UR7, UR5, URZ ;  /* 0x00000005070d72a4 */ /* 0x000fe2000f8e023f */
[----:B------:R-:W-:Y:S01]  /*4930*/  ULDC UR4, c[0x0][0x600] ;  /* 0x0001800000047ab9 */ /* 0x000fe20000000800 */
[----:B------:R-:W-:-:S02]  /*4940*/  ULOP3.LUT UR17, URZ, UR8, URZ, 0x33, !UPT ;  /* 0x000000083f117292 */ /* 0x000fc4000f8e333f */
[----:B------:R-:W-:Y:S01]  /*4950*/  UIADD3 UR4, UR4, -0x1, URZ ;  /* 0xffffffff04047890 */ /* 0x000fe2000fffe03f */
[----:B0-----:R-:W-:Y:S01]  /*4960*/  VIADD R2, R2, 0x3f ;  /* 0x0000003f02027836 */ /* 0x001fe20000000000 */
[----:B------:R-:W-:Y:S01]  /*4970*/  UIADD3 UR13, UR21, UR13, URZ ;  /* 0x0000000d150d7290 */ /* 0x000fe2000fffe03f */
[----:B------:R-:W-:-:S03]  /*4980*/  ULDC.64 UR22, c[0x0][0x198] ;  /* 0x0000660000167ab9 */ /* 0x000fc60000000a00 */
[----:B------:R-:W-:-:S04]  /*4990*/  SHF.R.S32.HI R3, RZ, 0x1f, R2 ;  /* 0x0000001fff037819 */ /* 0x000fc80000011402 */
[----:B------:R-:W-:Y:S01]  /*49a0*/  LEA.HI R3, R3, R2, RZ, 0x6 ;  /* 0x0000000203037211 */ /* 0x000fe200078f30ff */
[C---:B-1----:R-:W-:Y:S02]  /*49b0*/  IMAD.SHL.U32 R11, R12.reuse, 0x8, RZ ;  /* 0x000000080c0b7824 */ /* 0x042fe400078e00ff */
[----:B------:R-:W-:Y:S01]  /*49c0*/  IMAD.SHL.U32 R12, R12, 0x200, RZ ;  /* 0x000002000c0c7824 */ /* 0x000fe200078e00ff */
[----:B------:R-:W-:Y:S02]  /*49d0*/  SHF.R.S32.HI R10, RZ, 0x6, R3 ;  /* 0x00000006ff0a7819 */ /* 0x000fe40000011403 */
[----:B------:R-:W-:Y:S02]  /*49e0*/  LOP3.LUT R11, R11, 0x8, RZ, 0xc0, !PT ;  /* 0x000000080b0b7812 */ /* 0x000fe400078ec0ff */
[----:B------:R-:W-:Y:S01]  /*49f0*/  LOP3.LUT R12, R12, 0x200, RZ, 0xc0, !PT ;  /* 0x000002000c0c7812 */ /* 0x000fe200078ec0ff */
[----:B------:R-:W-:-:S07]  /*4a00*/  VIADD R13, R10, 0x1 ;  /* 0x000000010a0d7836 */ /* 0x000fce0000000000 */
.L_x_91:
[----:B------:R-:W-:-:S03]  /*4a10*/  UMOV UR5, 0xffffffff ;  /* 0xffffffff00057882 */ /* 0x000fc60000000000 */
[----:B------:R-:W-:Y:S05]  /*4a20*/  BRA.DIV UR5, `(.L_x_81) ;  /* 0x0000001605847947 */ /* 0x000fea000b800000 */
[----:B------:R-:W-:-:S13]  /*4a30*/  ELECT P0, URZ, PT ;  /* 0x00000000003f782f */ /* 0x000fda0003800000 */
.L_x_115:
[----:B------:R-:W0:Y:S01]  /*4a40*/  LDC R2, c[0x0][0x28c] ;  /* 0x0000a300ff027b82 */ /* 0x000e220000000800 */
[----:B------:R-:W-:Y:S01]  /*4a50*/  BSSY B1, `(.L_x_82) ;  /* 0x0000038000017945 */ /* 0x000fe20003800000 */
[----:B0-----:R-:W-:-:S13]  /*4a60*/  ISETP.LT.OR P0, PT, R2, 0x1, !P0 ;  /* 0x000000010200780c */ /* 0x001fda0004701670 */
[----:B------:R-:W-:Y:S05]  /*4a70*/  @P0 BRA `(.L_x_83) ;  /* 0x0000000000d40947 */ /* 0x000fea0003800000 */
[----:B------:R-:W-:Y:S02]  /*4a80*/  IMAD R20, R18, 0x10, R11 ;  /* 0x0000001012147824 */ /* 0x000fe400078e020b */
[----:B------:R-:W-:Y:S02]  /*4a90*/  IMAD R19, R19, 0xc0, RZ ;  /* 0x000000c013137824 */ /* 0x000fe400078e02ff */
[----:B------:R-:W-:Y:S02]  /*4aa0*/  IMAD.MOV.U32 R23, RZ, RZ, RZ ;  /* 0x000000ffff177224 */ /* 0x000fe400078e00ff */
[----:B------:R-:W-:Y:S02]  /*4ab0*/  IMAD.MOV.U32 R2, RZ, RZ, R13 ;  /* 0x000000ffff027224 */ /* 0x000fe400078e000d */
[----:B------:R-:W-:Y:S02]  /*4ac0*/  IMAD.MOV.U32 R3, RZ, RZ, R7 ;  /* 0x000000ffff037224 */ /* 0x000fe400078e0007 */
[----:B------:R-:W-:-:S07]  /*4ad0*/  IMAD.MOV.U32 R5, RZ, RZ, R15 ;  /* 0x000000ffff057224 */ /* 0x000fce00078e000f */
.L_x_86:
[----:B------:R-:W0:Y:S01]  /*4ae0*/  S2R R21, SR_CgaCtaId ;  /* 0x0000000000157919 */ /* 0x000e220000008800 */
[----:B------:R-:W-:Y:S02]  /*4af0*/  MOV R4, 0x400 ;  /* 0x0000040000047802 */ /* 0x000fe40000000f00 */
[----:B------:R-:W-:-:S13]  /*4b00*/  LOP3.LUT P1, RZ, R0, 0x7f, RZ, 0xc0, !PT ;  /* 0x0000007f00ff7812 */ /* 0x000fda000782c0ff */
[----:B------:R-:W1:Y:S01]  /*4b10*/  @!P1 LDC R18, c[0x0][0x500] ;  /* 0x00014000ff129b82 */ /* 0x000e620000000800 */
[----:B0-----:R-:W-:Y:S02]  /*4b20*/  LEA R22, R21, R4, 0x18 ;  /* 0x0000000415167211 */ /* 0x001fe400078ec0ff */
[----:B------:R-:W-:-:S03]  /*4b30*/  SHF.L.U32 R4, R3, 0x1f, RZ ;  /* 0x0000001f03047819 */ /* 0x000fc600000006ff */
[----:B------:R-:W-:-:S04]  /*4b40*/  IMAD R21, R5, 0x8, R22 ;  /* 0x0000000805157824 */ /* 0x000fc800078e0216 */
[----:B------:R-:W0:Y:S02]  /*4b50*/  SYNCS.PHASECHK.TRANS64.TRYWAIT P0, [R21+URZ+0x88], R4 ;  /* 0x00008804150075a7 */ /* 0x000e24000800017f */
[----:B01----:R-:W-:Y:S05]  /*4b60*/  @!P0 BRA `(.L_x_84) ;  /* 0x0000001400548947 */ /* 0x003fea0003800000 */
.L_x_116:
[----:B0-----:R-:W-:Y:S01]  /*4b70*/  PRMT R4, R14, 0x9910, RZ ;  /* 0x000099100e047816 */ /* 0x001fe200000000ff */
[----:B------:R0:W-:Y:S03]  /*4b80*/  @!P1 SYNCS.ARRIVE.TRANS64 RZ, [R21+URZ], R18 ;  /* 0x0000001215ff99a7 */ /* 0x0001e6000800003f */
[----:B------:R-:W-:-:S13]  /*4b90*/  ISETP.NE.AND P0, PT, R4, 0x2, PT ;  /* 0x000000020400780c */ /* 0x000fda0003f05270 */
[----:B0-----:R-:W-:Y:S05]  /*4ba0*/  @P0 BRA `(.L_x_85) ;  /* 0x0000000000040947 */ /* 0x001fea0003800000 */
[----:B------:R-:W-:Y:S01]  /*4bb0*/  BPT.TRAP 0x1 ;  /* 0x000000040000795c */ /* 0x000fe20000300000 */
.L_x_85:
[----:B------:R-:W-:Y:S01]  /*4bc0*/  IMAD R4, R5, 0x3000, R22 ;  /* 0x0000300005047824 */ /* 0x000fe200078e0216 */
[----:B------:R-:W-:Y:S01]  /*4bd0*/  R2UR UR16, R22 ;  /* 0x00000000161072ca */ /* 0x000fe200000e0000 */
[----:B------:R-:W-:Y:S01]  /*4be0*/  VIADD R2, R2, 0xffffffff ;  /* 0xffffffff02027836 */ /* 0x000fe20000000000 */
[----:B------:R-:W-:Y:S01]  /*4bf0*/  R2UR UR9, R21 ;  /* 0x00000000150972ca */ /* 0x000fe200000e0000 */
[----:B------:R-:W-:Y:S01]  /*4c00*/  UIADD3 UR6, UP0, UR22, 0xf0, URZ ;  /* 0x000000f016067890 */ /* 0x000fe2000ff1e03f */
[----:B------:R-:W-:Y:S01]  /*4c10*/  R2UR UR5, R4 ;  /* 0x00000000040572ca */ /* 0x000fe200000e0000 */
[----:B------:R-:W-:Y:S01]  /*4c20*/  IMAD R4, R5, 0x400, R12 ;  /* 0x0000040005047824 */ /* 0x000fe200078e020c */
[----:B------:R-:W-:Y:S01]  /*4c30*/  R2UR UR11, R19 ;  /* 0x00000000130b72ca */ /* 0x000fe200000e0000 */
[----:B------:R-:W-:Y:S01]  /*4c40*/  UIADD3 UR24, UP1, UR22, 0x1f0, URZ ;  /* 0x000001f016187890 */ /* 0x000fe2000ff3e03f */
[----:B------:R-:W-:Y:S01]  /*4c50*/  R2UR UR10, R23 ;  /* 0x00000000170a72ca */ /* 0x000fe200000e0000 */
[----:B------:R-:W-:Y:S01]  /*4c60*/  UIADD3.X UR7, URZ, UR23, URZ, UP0, !UPT ;  /* 0x000000173f077290 */ /* 0x000fe200087fe43f */
[----:B------:R-:W-:Y:S01]  /*4c70*/  R2UR UR8, R4 ;  /* 0x00000000040872ca */ /* 0x000fe200000e0000 */
[----:B------:R-:W-:Y:S01]  /*4c80*/  VIADD R5, R5, 0x1 ;  /* 0x0000000105057836 */ /* 0x000fe20000000000 */
[----:B------:R-:W-:Y:S01]  /*4c90*/  R2UR UR12, R17 ;  /* 0x00000000110c72ca */ /* 0x000fe200000e0000 */
[----:B------:R-:W-:Y:S01]  /*4ca0*/  UIADD3.X UR25, URZ, UR23, URZ, UP1, !UPT ;  /* 0x000000173f197290 */ /* 0x000fe20008ffe43f */
[----:B------:R-:W-:Y:S01]  /*4cb0*/  R2UR UR19, R20 ;  /* 0x00000000141372ca */ /* 0x000fe200000e0000 */
[----:B------:R-:W-:Y:S01]  /*4cc0*/  UMOV UR14, 0x0 ;  /* 0x00000000000e7882 */ /* 0x000fe20000000000 */
[----:B------:R-:W-:Y:S01]  /*4cd0*/  ISETP.GT.AND P1, PT, R2, 0x1, PT ;  /* 0x000000010200780c */ /* 0x000fe20003f24270 */
[----:B------:R-:W-:Y:S01]  /*4ce0*/  UIADD3 UR5, UR5, 0x200, URZ ;  /* 0x0000020005057890 */ /* 0x000fe2000fffe03f */
[----:B------:R-:W-:Y:S01]  /*4cf0*/  ISETP.NE.AND P0, PT, R5, 0x11, PT ;  /* 0x000000110500780c */ /* 0x000fe20003f05270 */
[----:B------:R-:W-:Y:S01]  /*4d00*/  UMOV UR15, 0x10000000 ;  /* 0x10000000000f7882 */ /* 0x000fe20000000000 */
[----:B------:R-:W-:Y:S01]  /*4d10*/  UMOV UR26, 0x30000 ;  /* 0x00030000001a7882 */ /* 0x000fe20000000000 */
[----:B------:R-:W-:Y:S01]  /*4d20*/  VIADD R23, R23, 0x40 ;  /* 0x0000004017177836 */ /* 0x000fe20000000000 */
[----:B------:R-:W-:Y:S01]  /*4d30*/  SEL R4, RZ, 0x1, P0 ;  /* 0x00000001ff047807 */ /* 0x000fe20000000000 */
[----:B------:R-:W-:Y:S01]  /*4d40*/  UIADD3 UR16, UR16, 0x33200, UR8 ;  /* 0x0003320010107890 */ /* 0x000fe2000fffe008 */
[----:B------:R-:W-:-:S02]  /*4d50*/  SEL R5, R5, RZ, P0 ;  /* 0x000000ff05057207 */ /* 0x000fc40000000000 */
[----:B------:R-:W-:Y:S01]  /*4d60*/  UMOV UR8, UR5 ;  /* 0x0000000500087c82 */ /* 0x000fe20008000000 */
[----:B------:R-:W-:Y:S01]  /*4d70*/  LOP3.LUT R3, R3, R4, RZ, 0x3c, !PT ;  /* 0x0000000403037212 */ /* 0x000fe200078e3cff */
[----:B------:R0:W-:Y:S02]  /*4d80*/  UTMALDG.3D [UR8], [UR6], desc[UR14] ;  /* 0x00000e08060075b4 */ /* 0x0001e40008011000 */
[----:B0-----:R-:W-:Y:S01]  /*4d90*/  UMOV UR11, UR19 ;  /* 0x00000013000b7c82 */ /* 0x001fe20008000000 */
[----:B------:R-:W-:Y:S02]  /*4da0*/  UMOV UR8, UR16 ;  /* 0x0000001000087c82 */ /* 0x000fe40008000000 */
[----:B------:R0:W-:Y:S02]  /*4db0*/  UTMALDG.3D.MULTICAST [UR8], [UR24], UR26, desc[UR14] ;  /* 0x00000e08180073b4 */ /* 0x0001e4000801181a */
[----:B0-----:R-:W-:Y:S05]  /*4dc0*/  @P1 BRA `(.L_x_86) ;  /* 0xfffffffc00441947 */ /* 0x001fea000383ffff */
.L_x_83:
[----:B------:R-:W-:Y:S05]  /*4dd0*/  BSYNC B1 ;  /* 0x0000000000017941 */ /* 0x000fea0003800000 */
.L_x_82:
[----:B------:R-:W-:Y:S01]  /*4de0*/  LOP3.LUT P1, RZ, R16, 0xff, RZ, 0xc0, !PT ;  /* 0x000000ff10ff7812 */ /* 0x000fe2000782c0ff */
[C---:B------:R-:W-:Y:S01]  /*4df0*/  IMAD.IADD R15, R10.reuse, 0x1, R15 ;  /* 0x000000010a0f7824 */ /* 0x040fe200078e020f */
[----:B------:R-:W-:Y:S01]  /*4e00*/  ULDC.64 UR6, c[0x0][0x650] ;  /* 0x0001940000067ab9 */ /* 0x000fe20000000a00 */
[C---:B------:R-:W-:Y:S01]  /*4e10*/  ISETP.GE.U32.AND P2, PT, R10.reuse, 0x11, PT ;  /* 0x000000110a00780c */ /* 0x040fe20003f46070 */
[----:B------:R-:W-:Y:S01]  /*4e20*/  BSSY B1, `(.L_x_87) ;  /* 0x000006d000017945 */ /* 0x000fe20003800000 */
[----:B------:R-:W-:Y:S01]  /*4e30*/  IMAD.MOV.U32 R19, RZ, RZ, -0x1 ;  /* 0xffffffffff137424 */ /* 0x000fe200078e00ff */
[----:B------:R-:W-:Y:S01]  /*4e40*/  ISETP.GT.U32.AND P0, PT, R15, 0x10, PT ;  /* 0x000000100f00780c */ /* 0x000fe20003f04070 */
[----:B------:R-:W-:Y:S01]  /*4e50*/  IMAD.MOV.U32 R18, RZ, RZ, -0x1 ;  /* 0xffffffffff127424 */ /* 0x000fe200078e00ff */
[----:B------:R-:W-:Y:S01]  /*4e60*/  PRMT R16, RZ, 0x7610, R16 ;  /* 0x00007610ff107816 */ /* 0x000fe20000000010 */
[----:B------:R-:W-:Y:S01]  /*4e70*/  IMAD.MOV.U32 R17, RZ, RZ, -0x1 ;  /* 0xffffffffff117424 */ /* 0x000fe200078e00ff */
[----:B------:R-:W-:-:S03]  /*4e80*/  ISETP.LT.U32.AND P0, PT, R10, 0x11, P0 ;  /* 0x000000110a00780c */ /* 0x000fc60000701070 */
[----:B------:R-:W0:Y:S01]  /*4e90*/  @P1 S2R R3, SR_CgaCtaId ;  /* 0x0000000000031919 */ /* 0x000e220000008800 */
[----:B------:R-:W-:-:S04]  /*4ea0*/  @P1 MOV R2, 0x400 ;  /* 0x0000040000021802 */ /* 0x000fc80000000f00 */
[----:B0-----:R-:W-:Y:S01]  /*4eb0*/  @P1 LEA R4, R3, R2, 0x18 ;  /* 0x0000000203041211 */ /* 0x001fe200078ec0ff */
[----:B------:R-:W-:Y:S01]  /*4ec0*/  IMAD.WIDE.U32 R2, R15, -0xf0f0f0f, RZ ;  /* 0xf0f0f0f10f027825 */ /* 0x000fe200078e00ff */
[----:B------:R-:W-:Y:S02]  /*4ed0*/  SEL R2, RZ, 0x1, !P0 ;  /* 0x00000001ff027807 */ /* 0x000fe40004000000 */
[----:B------:R0:W-:Y:S01]  /*4ee0*/  @P1 SYNCS.ARRIVE.TRANS64.A1T0 RZ, [R4+URZ+0x128], RZ ;  /* 0x000128ff04ff19a7 */ /* 0x0001e2000810003f */
[----:B------:R-:W-:Y:S02]  /*4ef0*/  IADD3 R8, P1, R8, UR20, RZ ;  /* 0x0000001408087c10 */ /* 0x000fe4000ff3e0ff */
[----:B------:R-:W-:Y:S02]  /*4f00*/  LOP3.LUT R7, R7, R2, RZ, 0x3c, !PT ;  /* 0x0000000207077212 */ /* 0x000fe400078e3cff */
[----:B------:R-:W-:Y:S02]  /*4f10*/  IADD3.X R9, R9, UR13, RZ, P1, !PT ;  /* 0x0000000d09097c10 */ /* 0x000fe40008ffe4ff */
[----:B------:R-:W-:-:S02]  /*4f20*/  ISETP.GE.U32.AND P0, PT, R8, UR6, PT ;  /* 0x0000000608007c0c */ /* 0x000fc4000bf06070 */
[----:B0-----:R-:W-:Y:S02]  /*4f30*/  SHF.R.U32.HI R4, RZ, 0x4, R3 ;  /* 0x00000004ff047819 */ /* 0x001fe40000011603 */
[----:B------:R-:W-:Y:S02]  /*4f40*/  ISETP.GE.U32.AND.EX P0, PT, R9, UR7, PT, P0 ;  /* 0x0000000709007c0c */ /* 0x000fe4000bf06100 */
[----:B------:R-:W-:Y:S01]  /*4f50*/  @P2 LOP3.LUT R7, R7, 0x1, R4, 0x78, !PT ;  /* 0x0000000107072812 */ /* 0x000fe200078e7804 */
[----:B------:R-:W-:Y:S01]  /*4f60*/  IMAD R15, R4, -0x11, R15 ;  /* 0xffffffef040f7824 */ /* 0x000fe200078e020f */
[----:B------:R-:W-:-:S09]  /*4f70*/  PRMT R2, RZ, 0x7610, R2 ;  /* 0x00007610ff027816 */ /* 0x000fd20000000002 */
[----:B------:R-:W-:Y:S05]  /*4f80*/  @P0 BRA `(.L_x_88) ;  /* 0x0000000400580947 */ /* 0x000fea0003800000 */
[----:B------:R-:W0:Y:S01]  /*4f90*/  S2R R18, SR_CTAID.X ;  /* 0x0000000000127919 */ /* 0x000e220000002500 */
[----:B------:R-:W-:Y:S01]  /*4fa0*/  ULDC.64 UR6, c[0x0][0x628] ;  /* 0x00018a0000067ab9 */ /* 0x000fe20000000a00 */
[----:B------:R-:W-:Y:S01]  /*4fb0*/  ULDC UR8, c[0x0][0x630] ;  /* 0x00018c0000087ab9 */ /* 0x000fe20000000800 */
[----:B------:R-:W-:Y:S01]  /*4fc0*/  ISETP.NE.U32.AND P0, PT, RZ, UR6, PT ;  /* 0x00000006ff007c0c */ /* 0x000fe2000bf05070 */
[----:B------:R-:W1:Y:S01]  /*4fd0*/  S2R R19, SR_CTAID.Y ;  /* 0x0000000000137919 */ /* 0x000e620000002600 */
[----:B------:R-:W-:Y:S01]  /*4fe0*/  ULDC UR9, c[0x0][0x150] ;  /* 0x0000540000097ab9 */ /* 0x000fe20000000800 */
[----:B------:R-:W-:Y:S01]  /*4ff0*/  IMAD.MOV.U32 R2, RZ, RZ, R8 ;  /* 0x000000ffff027224 */ /* 0x000fe200078e0008 */
[----:B------:R-:W-:Y:S01]  /*5000*/  ISETP.NE.AND.EX P0, PT, RZ, UR7, PT, P0 ;  /* 0x00000007ff007c0c */ /* 0x000fe2000bf05300 */
[----:B------:R-:W-:Y:S01]  /*5010*/  IMAD.MOV.U32 R3, RZ, RZ, R9 ;  /* 0x000000ffff037224 */ /* 0x000fe200078e0009 */
[----:B0-----:R-:W-:-:S11]  /*5020*/  I2FP.F32.U32 R20, R18 ;  /* 0x0000001200147245 */ /* 0x001fd60000201000 */
[----:B------:R-:W-:Y:S05]  /*5030*/  @!P0 BRA `(.L_x_89) ;  /* 0x0000000000288947 */ /* 0x000fea0003800000 */
[----:B------:R-:W-:Y:S02]  /*5040*/  ULDC UR5, c[0x0][0x634] ;  /* 0x00018d0000057ab9 */ /* 0x000fe40000000800 */
[----:B------:R-:W-:-:S05]  /*5050*/  IADD3 R3, P0, R8, UR5, RZ ;  /* 0x0000000508037c10 */ /* 0x000fca000ff1e0ff */
[----:B------:R-:W-:-:S04]  /*5060*/  IMAD.X R17, RZ, RZ, R9, P0 ;  /* 0x000000ffff117224 */ /* 0x000fc800000e0609 */
[----:B------:R-:W-:-:S04]  /*5070*/  IMAD.WIDE.U32 R4, R17, UR6, RZ ;  /* 0x0000000611047c25 */ /* 0x000fc8000f8e00ff */
[----:B------:R-:W-:-:S04]  /*5080*/  IMAD.WIDE.U32 R4, P0, R3, UR7, R4 ;  /* 0x0000000703047c25 */ /* 0x000fc8000f800004 */
[----:B------:R-:W-:-:S04]  /*5090*/  IMAD.WIDE.U32 R2, R3, UR6, RZ ;  /* 0x0000000603027c25 */ /* 0x000fc8000f8e00ff */
[----:B------:R-:W-:Y:S01]  /*50a0*/  IMAD.MOV.U32 R2, RZ, RZ, R5 ;  /* 0x000000ffff027224 */ /* 0x000fe200078e0005 */
[----:B------:R-:W-:Y:S01]  /*50b0*/  IADD3 RZ, P1, R3, R4, RZ ;  /* 0x0000000403ff7210 */ /* 0x000fe20007f3e0ff */
[----:B------:R-:W-:-:S04]  /*50c0*/  IMAD.X R3, RZ, RZ, RZ, P0 ;  /* 0x000000ffff037224 */ /* 0x000fc800000e06ff */
[----:B------:R-:W-:-:S08]  /*50d0*/  IMAD.WIDE.U32.X R2, R17, UR7, R2, P1 ;  /* 0x0000000711027c25 */ /* 0x000fd000088e0402 */
.L_x_89:
[--C-:B------:R-:W-:Y:S01]  /*50e0*/  SHF.R.U64 R17, R2, UR8, R3.reuse ;  /* 0x0000000802117c19 */ /* 0x100fe20008001203 */
[----:B------:R-:W-:Y:S01]  /*50f0*/  FMUL R20, R20, UR9 ;  /* 0x0000000914147c20 */ /* 0x000fe20008400000 */
[----:B------:R-:W-:Y:S01]  /*5100*/  SHF.R.U32.HI R2, RZ, UR8, R3 ;  /* 0x00000008ff027c19 */ /* 0x000fe20008011603 */
[----:B------:R-:W0:Y:S01]  /*5110*/  LDC R23, c[0x0][0x144] ;  /* 0x00005100ff177b82 */ /* 0x000e220000000800 */
[----:B------:R-:W-:Y:S01]  /*5120*/  IADD3 R21, P0, RZ, -R17, RZ ;  /* 0x80000011ff157210 */ /* 0x000fe20007f1e0ff */
[----:B------:R-:W-:Y:S01]  /*5130*/  ULDC UR5, c[0x0][0x154] ;  /* 0x0000550000057ab9 */ /* 0x000fe20000000800 */
[----:B-1----:R-:W-:Y:S01]  /*5140*/  I2FP.F32.U32 R3, R19 ;  /* 0x0000001300037245 */ /* 0x002fe20000201000 */
[----:B------:R-:W1:Y:S01]  /*5150*/  F2I.U32.TRUNC.NTZ R20, R20 ;  /* 0x0000001400147305 */ /* 0x000e62000020f000 */
[----:B------:R-:W-:Y:S01]  /*5160*/  ULDC.64 UR6, c[0x0][0x620] ;  /* 0x0001880000067ab9 */ /* 0x000fe20000000a00 */
[----:B------:R-:W-:Y:S02]  /*5170*/  IMAD.X R2, RZ, RZ, ~R2, P0 ;  /* 0x000000ffff027224 */ /* 0x000fe400000e0e02 */
[----:B------:R-:W-:Y:S01]  /*5180*/  FMUL R4, R3, UR5 ;  /* 0x0000000503047c20 */ /* 0x000fe20008400000 */
[----:B------:R-:W2:Y:S01]  /*5190*/  LDC R22, c[0x0][0x148] ;  /* 0x00005200ff167b82 */ /* 0x000ea20000000800 */
[----:B------:R-:W-:Y:S01]  /*51a0*/  IMAD R2, R2, UR6, RZ ;  /* 0x0000000602027c24 */ /* 0x000fe2000f8e02ff */
[----:B------:R-:W-:Y:S01]  /*51b0*/  ULDC UR5, c[0x0][0x618] ;  /* 0x0001860000057ab9 */ /* 0x000fe20000000800 */
[----:B------:R-:W-:-:S02]  /*51c0*/  IMAD.MOV.U32 R3, RZ, RZ, R9 ;  /* 0x000000ffff037224 */ /* 0x000fc400078e0009 */
[----:B------:R-:W3:Y:S01]  /*51d0*/  F2I.U32.TRUNC.NTZ R4, R4 ;  /* 0x0000000400047305 */ /* 0x000ee2000020f000 */
[C---:B------:R-:W-:Y:S02]  /*51e0*/  IMAD R5, R21.reuse, UR7, R2 ;  /* 0x0000000715057c24 */ /* 0x040fe4000f8e0202 */
[----:B------:R-:W-:Y:S02]  /*51f0*/  IMAD.MOV.U32 R2, RZ, RZ, R8 ;  /* 0x000000ffff027224 */ /* 0x000fe400078e0008 */
[----:B-1----:R-:W-:Y:S02]  /*5200*/  IMAD.MOV R20, RZ, RZ, -R20 ;  /* 0x000000ffff147224 */ /* 0x002fe400078e0a14 */
[----:B------:R-:W-:Y:S01]  /*5210*/  IMAD.WIDE.U32 R2, R21, UR6, R2 ;  /* 0x0000000615027c25 */ /* 0x000fe2000f8e0002 */
[----:B------:R-:W-:Y:S02]  /*5220*/  ULDC.64 UR6, c[0x0][0x640] ;  /* 0x0001900000067ab9 */ /* 0x000fe40000000a00 */
[----:B------:R-:W-:Y:S01]  /*5230*/  ISETP.NE.U32.AND P0, PT, RZ, UR6, PT ;  /* 0x00000006ff007c0c */ /* 0x000fe2000bf05070 */
[----:B------:R-:W-:-:S02]  /*5240*/  IMAD.IADD R3, R3, 0x1, R5 ;  /* 0x0000000103037824 */ /* 0x000fc400078e0205 */
[----:B0-----:R-:W-:Y:S01]  /*5250*/  IMAD R18, R23, R20, R18 ;  /* 0x0000001417127224 */ /* 0x001fe200078e0212 */
[----:B------:R-:W-:Y:S02]  /*5260*/  ISETP.NE.AND.EX P0, PT, RZ, UR7, PT, P0 ;  /* 0x00000007ff007c0c */ /* 0x000fe4000bf05300 */
[--C-:B------:R-:W-:Y:S01]  /*5270*/  SHF.R.U64 R20, R2, UR5, R3.reuse ;  /* 0x0000000502147c19 */ /* 0x100fe20008001203 */
[----:B---3--:R-:W-:Y:S01]  /*5280*/  IMAD.MOV R2, RZ, RZ, -R4 ;  /* 0x000000ffff027224 */ /* 0x008fe200078e0a04 */
[----:B------:R-:W-:Y:S01]  /*5290*/  SHF.R.U32.HI R3, RZ, UR5, R3 ;  /* 0x00000005ff037c19 */ /* 0x000fe20008011603 */
[----:B------:R-:W-:Y:S02]  /*52a0*/  ULDC UR5, c[0x0][0x608] ;  /* 0x0001820000057ab9 */ /* 0x000fe40000000800 */
[----:B--2---:R-:W-:Y:S01]  /*52b0*/  @P3 IMAD R18, R22, R2, R19 ;  /* 0x0000000216123224 */ /* 0x004fe200078e0213 */
[--C-:B------:R-:W-:Y:S02]  /*52c0*/  SHF.R.U64 R22, R20, UR5, R3.reuse ;  /* 0x0000000514167c19 */ /* 0x100fe40008001203 */
[----:B------:R-:W-:Y:S01]  /*52d0*/  SHF.R.U32.HI R3, RZ, UR5, R3 ;  /* 0x00000005ff037c19 */ /* 0x000fe20008011603 */
[----:B------:R-:W-:-:S03]  /*52e0*/  ULDC UR5, c[0x0][0x658] ;  /* 0x0001960000057ab9 */ /* 0x000fc60000000800 */
[--C-:B------:R-:W-:Y:S02]  /*52f0*/  SHF.R.U64 R19, R22, UR5, R3.reuse ;  /* 0x0000000516137c19 */ /* 0x100fe40008001203 */
[----:B------:R-:W-:-:S03]  /*5300*/  SHF.R.U32.HI R21, RZ, UR5, R3 ;  /* 0x00000005ff157c19 */ /* 0x000fc60008011603 */
[----:B------:R-:W-:Y:S02]  /*5310*/  IMAD.MOV.U32 R4, RZ, RZ, R19 ;  /* 0x000000ffff047224 */ /* 0x000fe400078e0013 */
[----:B------:R-:W-:Y:S01]  /*5320*/  IMAD.MOV.U32 R3, RZ, RZ, R21 ;  /* 0x000000ffff037224 */ /* 0x000fe200078e0015 */
[----:B------:R-:W-:Y:S06]  /*5330*/  @!P0 BRA `(.L_x_90) ;  /* 0x00000000002c8947 */ /* 0x000fec0003800000 */
        /* <DEDUP_REMOVED lines=9> */
[----:B------:R-:W-:-:S04]  /*53d0*/  IMAD.WIDE.U32.X R2, R21, UR7, R2, P1 ;  /* 0x0000000715027c25 */ /* 0x000fc800088e0402 */
[----:B------:R-:W-:-:S07]  /*53e0*/  IMAD.MOV.U32 R4, RZ, RZ, R2 ;  /* 0x000000ffff047224 */ /* 0x000fce00078e0002 */
.L_x_90:
[----:B------:R-:W-:Y:S01]  /*53f0*/  ULDC UR5, c[0x0][0x648] ;  /* 0x0001920000057ab9 */ /* 0x000fe20000000800 */
[----:B------:R-:W-:Y:S01]  /*5400*/  LOP3.LUT R2, R22, UR17, RZ, 0xc0, !PT ;  /* 0x0000001116027c12 */ /* 0x000fe2000f8ec0ff */
[----:B------:R-:W-:Y:S01]  /*5410*/  ULDC UR6, c[0x0][0x610] ;  /* 0x0001840000067ab9 */ /* 0x000fe20000000800 */
[----:B------:R-:W-:Y:S01]  /*5420*/  SHF.R.U64 R3, R4, UR5, R3 ;  /* 0x0000000504037c19 */ /* 0x000fe20008001203 */
[----:B------:R-:W-:Y:S01]  /*5430*/  ULDC UR5, c[0x0][0x638] ;  /* 0x00018e0000057ab9 */ /* 0x000fe20000000800 */
[----:B------:R-:W-:-:S03]  /*5440*/  LOP3.LUT R5, R20, UR4, RZ, 0xc0, !PT ;  /* 0x0000000414057c12 */ /* 0x000fc6000f8ec0ff */
[----:B------:R-:W-:Y:S02]  /*5450*/  IMAD.MOV R4, RZ, RZ, -R3 ;  /* 0x000000ffff047224 */ /* 0x000fe400078e0a03 */
[----:B------:R-:W-:Y:S02]  /*5460*/  IMAD R3, R3, UR18, R2 ;  /* 0x0000001203037c24 */ /* 0x000fe4000f8e0202 */
[----:B------:R-:W-:Y:S01]  /*5470*/  IMAD R2, R4, UR5, R19 ;  /* 0x0000000504027c24 */ /* 0x000fe2000f8e0213 */
[----:B------:R-:W-:Y:S01]  /*5480*/  ULDC UR5, c[0x0][0x600] ;  /* 0x0001800000057ab9 */ /* 0x000fe20000000800 */
[----:B------:R-:W-:Y:S02]  /*5490*/  IMAD R19, R3, UR6, R18 ;  /* 0x0000000603137c24 */ /* 0x000fe4000f8e0212 */
[----:B------:R-:W-:Y:S02]  /*54a0*/  IMAD R4, R2, UR5, R5 ;  /* 0x0000000502047c24 */ /* 0x000fe4000f8e0205 */
[----:B------:R-:W-:-:S03]  /*54b0*/  IMAD.MOV.U32 R3, RZ, RZ, 0x1 ;  /* 0x00000001ff037424 */ /* 0x000fc600078e00ff */
[----:B------:R-:W-:Y:S02]  /*54c0*/  SEL R18, R4, R19, !P3 ;  /* 0x0000001304127207 */ /* 0x000fe40005800000 */
[----:B------:R-:W-:Y:S02]  /*54d0*/  PRMT R2, R3, 0x7610, R2 ;  /* 0x0000761003027816 */ /* 0x000fe40000000002 */
[----:B------:R-:W-:-:S07]  /*54e0*/  SEL R19, R19, R4, !P3 ;  /* 0x0000000413137207 */ /* 0x000fce0005800000 */
.L_x_88:
[----:B------:R-:W-:Y:S05]  /*54f0*/  BSYNC B1 ;  /* 0x0000000000017941 */ /* 0x000fea0003800000 */
.L_x_87:
[----:B------:R-:W-:-:S13]  /*5500*/  LOP3.LUT P0, RZ, R2, 0xff, RZ, 0xc0, !PT ;  /* 0x000000ff02ff7812 */ /* 0x000fda000780c0ff */
[----:B------:R-:W-:Y:S05]  /*5510*/  @P0 BRA `(.L_x_91) ;  /* 0xfffffff4003c0947 */ /* 0x000fea000383ffff */
[----:B------:R-:W-:Y:S05]  /*5520*/  BSYNC B0 ;  /* 0x0000000000007941 */ /* 0x000fea0003800000 */
.L_x_80:
[----:B------:R-:W-:-:S03]  /*5530*/  UMOV UR5, 0xffffffff ;  /* 0xffffffff00057882 */ /* 0x000fc60000000000 */
[----:B------:R-:W-:Y:S05]  /*5540*/  BRA.DIV UR5, `(.L_x_92) ;  /* 0x0000000a05f07947 */ /* 0x000fea000b800000 */
[----:B------:R-:W-:-:S13]  /*5550*/  ELECT P0, URZ, PT ;  /* 0x00000000003f782f */ /* 0x000fda0003800000 */
.L_x_119:
[----:B------:R-:W-:Y:S04]  /*5560*/  BSSY B0, `(.L_x_93) ;  /* 0x00000a0000007945 */ /* 0x000fe80003800000 */
[----:B------:R-:W-:Y:S05]  /*5570*/  @!P0 BRA `(.L_x_94) ;  /* 0x0000000800788947 */ /* 0x000fea0003800000 */
[----:B------:R-:W-:-:S04]  /*5580*/  LOP3.LUT R6, R6, 0x2, RZ, 0xfc, !PT ;  /* 0x0000000206067812 */ /* 0x000fc800078efcff */
[----:B------:R-:W-:-:S13]  /*5590*/  ISETP.NE.AND P0, PT, R6, 0x3, PT ;  /* 0x000000030600780c */ /* 0x000fda0003f05270 */
[----:B------:R-:W-:Y:S05]  /*55a0*/  @!P0 BRA `(.L_x_95) ;  /* 0x0000000000048947 */ /* 0x000fea0003800000 */
[----:B------:R-:W-:Y:S01]  /*55b0*/  BPT.TRAP 0x1 ;  /* 0x000000040000795c */ /* 0x000fe20000300000 */
.L_x_95:
[----:B------:R-:W0:Y:S01]  /*55c0*/  S2R R3, SR_CgaCtaId ;  /* 0x0000000000037919 */ /* 0x000e220000008800 */
[----:B------:R-:W-:-:S04]  /*55d0*/  MOV R0, 0x400 ;  /* 0x0000040000007802 */ /* 0x000fc80000000f00 */
[----:B0-----:R-:W-:Y:S02]  /*55e0*/  LEA R0, R3, R0, 0x18 ;  /* 0x0000000003007211 */ /* 0x001fe400078ec0ff */
[----:B------:R-:W-:-:S03]  /*55f0*/  SHF.L.U32 R3, R7, 0x1f, RZ ;  /* 0x0000001f07037819 */ /* 0x000fc600000006ff */
[----:B------:R-:W-:-:S04]  /*5600*/  VIADD R0, R0, 0x88 ;  /* 0x0000008800007836 */ /* 0x000fc80000000000 */
[C---:B------:R-:W-:Y:S02]  /*5610*/  IMAD R6, R15.reuse, 0x8, R0 ;  /* 0x000000080f067824 */ /* 0x040fe400078e0200 */
[----:B------:R-:W-:Y:S02]  /*5620*/  VIADD R15, R15, 0x1 ;  /* 0x000000010f0f7836 */ /* 0x000fe40000000000 */
[----:B------:R-:W0:Y:S03]  /*5630*/  SYNCS.PHASECHK.TRANS64.TRYWAIT P0, [R6+URZ], R3 ;  /* 0x00000003060075a7 */ /* 0x000e26000800017f */
[----:B------:R-:W-:-:S04]  /*5640*/  ISETP.NE.AND P1, PT, R15, 0x11, PT ;  /* 0x000000110f00780c */ /* 0x000fc80003f25270 */
[----:B------:R-:W-:Y:S02]  /*5650*/  SEL R2, RZ, 0x1, P1 ;  /* 0x00000001ff027807 */ /* 0x000fe40000800000 */
[----:B------:R-:W-:Y:S02]  /*5660*/  SEL R15, R15, RZ, P1 ;  /* 0x000000ff0f0f7207 */ /* 0x000fe40000800000 */
[----:B------:R-:W-:-:S03]  /*5670*/  LOP3.LUT R8, R7, R2, RZ, 0x3c, !PT ;  /* 0x0000000207087212 */ /* 0x000fc600078e3cff */
[----:B------:R-:W-:Y:S01]  /*5680*/  IMAD R7, R15, 0x8, R0 ;  /* 0x000000080f077824 */ /* 0x000fe200078e0200 */
[----:B------:R-:W-:Y:S01]  /*5690*/  SHF.L.U32 R4, R8, 0x1f, RZ ;  /* 0x0000001f08047819 */ /* 0x000fe200000006ff */
[----:B0-----:R-:W-:Y:S06]  /*56a0*/  @!P0 BRA `(.L_x_96) ;  /* 0x0000000800b88947 */ /* 0x001fec0003800000 */
.L_x_120:
[----:B------:R-:W1:Y:S01]  /*56b0*/  SYNCS.PHASECHK.TRANS64.TRYWAIT P0, [R7+URZ], R4 ;  /* 0x00000004070075a7 */ /* 0x000e62000800017f */
[----:B------:R-:W-:-:S05]  /*56c0*/  VIADD R2, R15, 0x1 ;  /* 0x000000010f027836 */ /* 0x000fca0000000000 */
[----:B------:R-:W-:-:S04]  /*56d0*/  ISETP.NE.AND P1, PT, R2, 0x11, PT ;  /* 0x000000110200780c */ /* 0x000fc80003f25270 */
[----:B0-----:R-:W-:Y:S02]  /*56e0*/  SEL R3, RZ, 0x1, P1 ;  /* 0x00000001ff037807 */ /* 0x001fe40000800000 */
[----:B------:R-:W-:Y:S02]  /*56f0*/  SEL R9, R2, RZ, P1 ;  /* 0x000000ff02097207 */ /* 0x000fe40000800000 */
[----:B------:R-:W-:-:S03]  /*5700*/  LOP3.LUT R8, R8, R3, RZ, 0x3c, !PT ;  /* 0x0000000308087212 */ /* 0x000fc600078e3cff */
[----:B------:R-:W-:Y:S01]  /*5710*/  IMAD R6, R9, 0x8, R0 ;  /* 0x0000000809067824 */ /* 0x000fe200078e0200 */
[----:B------:R-:W-:Y:S01]  /*5720*/  SHF.L.U32 R5, R8, 0x1f, RZ ;  /* 0x0000001f08057819 */ /* 0x000fe200000006ff */
[----:B-1----:R-:W-:Y:S06]  /*5730*/  @!P0 BRA `(.L_x_97) ;  /* 0x0000000800a88947 */ /* 0x002fec0003800000 */
.L_x_121:
[----:B------:R-:W1:Y:S01]  /*5740*/  SYNCS.PHASECHK.TRANS64.TRYWAIT P0, [R6+URZ], R5 ;  /* 0x00000005060075a7 */ /* 0x000e62000800017f */
[----:B------:R-:W-:-:S05]  /*5750*/  VIADD R2, R9, 0x1 ;  /* 0x0000000109027836 */ /* 0x000fca0000000000 */
[----:B------:R-:W-:-:S04]  /*5760*/  ISETP.NE.AND P1, PT, R2, 0x11, PT ;  /* 0x000000110200780c */ /* 0x000fc80003f25270 */
[----:B------:R-:W-:Y:S02]  /*5770*/  SEL R3, RZ, 0x1, P1 ;  /* 0x00000001ff037807 */ /* 0x000fe40000800000 */
[----:B0-----:R-:W-:Y:S02]  /*5780*/  SEL R7, R2, RZ, P1 ;  /* 0x000000ff02077207 */ /* 0x001fe40000800000 */
[----:B------:R-:W-:-:S03]  /*5790*/  LOP3.LUT R8, R8, R3, RZ, 0x3c, !PT ;  /* 0x0000000308087212 */ /* 0x000fc600078e3cff */
[----:B------:R-:W-:Y:S01]  /*57a0*/  IMAD R9, R7, 0x8, R0 ;  /* 0x0000000807097824 */ /* 0x000fe200078e0200 */
[----:B------:R-:W-:Y:S01]  /*57b0*/  SHF.L.U32 R4, R8, 0x1f, RZ ;  /* 0x0000001f08047819 */ /* 0x000fe200000006ff */
[----:B-1----:R-:W-:Y:S06]  /*57c0*/  @!P0 BRA `(.L_x_98) ;  /* 0x0000000800988947 */ /* 0x002fec0003800000 */
.L_x_122:
[----:B------:R-:W1:Y:S01]  /*57d0*/  SYNCS.PHASECHK.TRANS64.TRYWAIT P0, [R9+URZ], R4 ;  /* 0x00000004090075a7 */ /* 0x000e62000800017f */
[----:B------:R-:W-:-:S05]  /*57e0*/  VIADD R2, R7, 0x1 ;  /* 0x0000000107027836 */ /* 0x000fca0000000000 */
[----:B------:R-:W-:-:S04]  /*57f0*/  ISETP.NE.AND P1, PT, R2, 0x11, PT ;  /* 0x000000110200780c */ /* 0x000fc80003f25270 */
[----:B------:R-:W-:Y:S02]  /*5800*/  SEL R3, RZ, 0x1, P1 ;  /* 0x00000001ff037807 */ /* 0x000fe40000800000 */
[----:B------:R-:W-:Y:S02]  /*5810*/  SEL R7, R2, RZ, P1 ;  /* 0x000000ff02077207 */ /* 0x000fe40000800000 */
[----:B------:R-:W-:-:S03]  /*5820*/  LOP3.LUT R8, R8, R3, RZ, 0x3c, !PT ;  /* 0x0000000308087212 */ /* 0x000fc600078e3cff */
[----:B0-----:R-:W-:Y:S01]  /*5830*/  IMAD R6, R7, 0x8, R0 ;  /* 0x0000000807067824 */ /* 0x001fe200078e0200 */
[----:B------:R-:W-:Y:S01]  /*5840*/  SHF.L.U32 R5, R8, 0x1f, RZ ;  /* 0x0000001f08057819 */ /* 0x000fe200000006ff */
[----:B-1----:R-:W-:Y:S06]  /*5850*/  @!P0 BRA `(.L_x_99) ;  /* 0x0000000800888947 */ /* 0x002fec0003800000 */
.L_x_123:
        /* <DEDUP_REMOVED lines=9> */
.L_x_124:
        /* <DEDUP_REMOVED lines=9> */
.L_x_125:
        /* <DEDUP_REMOVED lines=9> */
.L_x_126:
        /* <DEDUP_REMOVED lines=9> */
.L_x_127:
        /* <DEDUP_REMOVED lines=9> */
.L_x_128:
        /* <DEDUP_REMOVED lines=9> */
.L_x_129:
        /* <DEDUP_REMOVED lines=9> */
.L_x_130:
        /* <DEDUP_REMOVED lines=9> */
.L_x_131:
        /* <DEDUP_REMOVED lines=9> */
.L_x_132:
[----:B------:R-:W1:Y:S01]  /*5d70*/  SYNCS.PHASECHK.TRANS64.TRYWAIT P0, [R9+URZ], R4 ;  /* 0x00000004090075a7 */ /* 0x000e62000800017f */
[----:B------:R-:W-:-:S05]  /*5d80*/  VIADD R2, R7, 0x1 ;  /* 0x0000000107027836 */ /* 0x000fca0000000000 */
[----:B------:R-:W-:-:S04]  /*5d90*/  ISETP.NE.AND P1, PT, R2, 0x11, PT ;  /* 0x000000110200780c */ /* 0x000fc80003f25270 */
[----:B------:R-:W-:Y:S02]  /*5da0*/  SEL R3, RZ, 0x1, P1 ;  /* 0x00000001ff037807 */ /* 0x000fe40000800000 */
[----:B------:R-:W-:Y:S02]  /*5db0*/  SEL R7, R2, RZ, P1 ;  /* 0x000000ff02077207 */ /* 0x000fe40000800000 */
[----:B------:R-:W-:-:S03]  /*5dc0*/  LOP3.LUT R8, R8, R3, RZ, 0x3c, !PT ;  /* 0x0000000308087212 */ /* 0x000fc600078e3cff */
[----:B------:R-:W-:Y:S01]  /*5dd0*/  IMAD R10, R7, 0x8, R0 ;  /* 0x00000008070a7824 */ /* 0x000fe200078e0200 */
[----:B0-----:R-:W-:Y:S01]  /*5de0*/  SHF.L.U32 R5, R8, 0x1f, RZ ;  /* 0x0000001f08057819 */ /* 0x001fe200000006ff */
[----:B-1----:R-:W-:Y:S06]  /*5df0*/  @!P0 BRA `(.L_x_109) ;  /* 0x0000000400e88947 */ /* 0x002fec0003800000 */
.L_x_133:
[----:B------:R-:W1:Y:S01]  /*5e00*/  SYNCS.PHASECHK.TRANS64.TRYWAIT P0, [R10+URZ], R5 ;  /* 0x000000050a0075a7 */ /* 0x000e62000800017f */
[----:B------:R-:W-:-:S05]  /*5e10*/  VIADD R2, R7, 0x1 ;  /* 0x0000000107027836 */ /* 0x000fca0000000000 */
[----:B------:R-:W-:-:S04]  /*5e20*/  ISETP.NE.AND P1, PT, R2, 0x11, PT ;  /* 0x000000110200780c */ /* 0x000fc80003f25270 */
[----:B------:R-:W-:Y:S02]  /*5e30*/  SEL R3, RZ, 0x1, P1 ;  /* 0x00000001ff037807 */ /* 0x000fe40000800000 */
[----:B------:R-:W-:Y:S02]  /*5e40*/  SEL R7, R2, RZ, P1 ;  /* 0x000000ff02077207 */ /* 0x000fe40000800000 */
[----:B0-----:R-:W-:-:S03]  /*5e50*/  LOP3.LUT R9, R8, R3, RZ, 0x3c, !PT ;  /* 0x0000000308097212 */ /* 0x001fc600078e3cff */
[----:B------:R-:W-:Y:S01]  /*5e60*/  IMAD R11, R7, 0x8, R0 ;  /* 0x00000008070b7824 */ /* 0x000fe200078e0200 */
[----:B------:R-:W-:Y:S01]  /*5e70*/  SHF.L.U32 R6, R9, 0x1f, RZ ;  /* 0x0000001f09067819 */ /* 0x000fe200000006ff */
[----:B-1----:R-:W-:Y:S06]  /*5e80*/  @!P0 BRA `(.L_x_110) ;  /* 0x0000000400d88947 */ /* 0x002fec0003800000 */
.L_x_134:
[----:B------:R-:W1:Y:S01]  /*5e90*/  SYNCS.PHASECHK.TRANS64.TRYWAIT P0, [R11+URZ], R6 ;  /* 0x000000060b0075a7 */ /* 0x000e62000800017f */
[----:B------:R-:W-:-:S05]  /*5ea0*/  VIADD R2, R7, 0x1 ;  /* 0x0000000107027836 */ /* 0x000fca0000000000 */
[----:B------:R-:W-:-:S04]  /*5eb0*/  ISETP.NE.AND P1, PT, R2, 0x11, PT ;  /* 0x000000110200780c */ /* 0x000fc80003f25270 */
[----:B------:R-:W-:Y:S02]  /*5ec0*/  SEL R4, RZ, 0x1, P1 ;  /* 0x00000001ff047807 */ /* 0x000fe40000800000 */
[----:B------:R-:W-:Y:S02]  /*5ed0*/  SEL R3, R2, RZ, P1 ;  /* 0x000000ff02037207 */ /* 0x000fe40000800000 */
[----:B------:R-:W-:Y:S01]  /*5ee0*/  LOP3.LUT R4, R9, R4, RZ, 0x3c, !PT ;  /* 0x0000000409047212 */ /* 0x000fe200078e3cff */
[----:B-1----:R-:W-:Y:S06]  /*5ef0*/  @!P0 BRA `(.L_x_111) ;  /* 0x0000000400d08947 */ /* 0x002fec0003800000 */
.L_x_135:
[----:B------:R-:W-:Y:S01]  /*5f00*/  IMAD R3, R3, 0x8, R0 ;  /* 0x0000000803037824 */ /* 0x000fe200078e0200 */
[----:B------:R-:W-:-:S07]  /*5f10*/  SHF.L.U32 R0, R4, 0x1f, RZ ;  /* 0x0000001f04007819 */ /* 0x000fce00000006ff */
.L_x_112:
[----:B--2---:R2:W3:Y:S02]  /*5f20*/  SYNCS.PHASECHK.TRANS64.TRYWAIT P0, [R3+URZ], R0 ;  /* 0x00000000030075a7 */ /* 0x0044e4000800017f */
[----:B---3--:R-:W-:Y:S05]  /*5f30*/  @!P0 NANOSLEEP.SYNCS 0x989680 ;  /* 0x009896800000895d */ /* 0x008fea0003900000 */
[----:B------:R-:W3:Y:S02]  /*5f40*/  @!P0 SYNCS.PHASECHK.TRANS64 P0, [R3+URZ], R0 ;  /* 0x00000000030085a7 */ /* 0x000ee4000800007f */
[----:B---3--:R-:W-:Y:S05]  /*5f50*/  @!P0 BRA `(.L_x_112) ;  /* 0xfffffffc00f08947 */ /* 0x008fea000383ffff */
.L_x_94:
[----:B------:R-:W-:Y:S05]  /*5f60*/  BSYNC B0 ;  /* 0x0000000000007941 */ /* 0x000fea0003800000 */
.L_x_93:
[----:B------:R-:W-:Y:S05]  /*5f70*/  EXIT ;  /* 0x000000000000794d */ /* 0x000fea0003800000 */
.L_x_22:
[----:B-1----:R-:W-:-:S04]  /*5f80*/  IMAD.U32 R5, RZ, RZ, UR6 ;  /* 0x00000006ff057e24 */ /* 0x002fc8000f8e00ff */
[----:B------:R1:W3:Y:S03]  /*5f90*/  SYNCS.PHASECHK.TRANS64.TRYWAIT P0, [R5+URZ], R4 ;  /* 0x00000004050075a7 */ /* 0x0002e6000800017f */
[----:B---3--:R-:W-:Y:S05]  /*5fa0*/  @!P0 NANOSLEEP.SYNCS 0x989680 ;  /* 0x009896800000895d */ /* 0x008fea0003900000 */
[----:B------:R-:W3:Y:S02]  /*5fb0*/  @!P0 SYNCS.PHASECHK.TRANS64 P0, [R5+URZ], R4 ;  /* 0x00000004050085a7 */ /* 0x000ee4000800007f */
[----:B---3--:R-:W-:Y:S05]  /*5fc0*/  @!P0 BRA `(.L_x_22) ;  /* 0xfffffffc00ec8947 */ /* 0x008fea000383ffff */
[----:B------:R-:W-:Y:S05]  /*5fd0*/  BRA `(.L_x_21) ;  /* 0xffffffb400bc7947 */ /* 0x000fea000383ffff */
.L_x_28:
[----:B-1----:R-:W-:-:S04]  /*5fe0*/  IMAD.U32 R11, RZ, RZ, UR12 ;  /* 0x0000000cff0b7e24 */ /* 0x002fc8000f8e00ff */
[----:B------:R1:W3:Y:S03]  /*5ff0*/  SYNCS.PHASECHK.TRANS64.TRYWAIT P0, [R11+URZ], R10 ;  /* 0x0000000a0b0075a7 */ /* 0x0002e6000800017f */
[----:B---3--:R-:W-:Y:S05]  /*6000*/  @!P0 NANOSLEEP.SYNCS 0x989680 ;  /* 0x009896800000895d */ /* 0x008fea0003900000 */
[----:B------:R-:W3:Y:S02]  /*6010*/  @!P0 SYNCS.PHASECHK.TRANS64 P0, [R11+URZ], R10 ;  /* 0x0000000a0b0085a7 */ /* 0x000ee4000800007f */
[----:B---3--:R-:W-:Y:S05]  /*6020*/  @!P0 BRA `(.L_x_28) ;  /* 0xfffffffc00ec8947 */ /* 0x008fea000383ffff */
[----:B------:R-:W-:Y:S05]  /*6030*/  BRA `(.L_x_27) ;  /* 0xffffffbc000c7947 */ /* 0x000fea000383ffff */
.L_x_81:
[----:B------:R-:W-:Y:S01]  /*6040*/  BSSY B1, `(.L_x_113) ;  /* 0x0000006000017945 */ /* 0x000fe20003800000 */
[----:B------:R-:W-:-:S07]  /*6050*/  IMAD.MOV.U32 R2, RZ, RZ, -0x1 ;  /* 0xffffffffff027424 */ /* 0x000fce00078e00ff */
[----:B------:R-:W-:Y:S05]  /*6060*/  WARPSYNC.COLLECTIVE R2, `(.L_x_114) ;  /* 0x00000000020c7348 */ /* 0x000fea0003c00000 */
[----:B------:R-:W-:Y:S02]  /*6070*/  ELECT P0, UR62, PT ;  /* 0x00000000003e782f */ /* 0x000fe40003800000 */
[----:B------:R-:W-:Y:S01]  /*6080*/  MOV R2, UR62 ;  /* 0x0000003e00027c02 */ /* 0x000fe20008000f00 */
[----:B------:R-:W-:Y:S10]  /*6090*/  ENDCOLLECTIVE ;  /* 0x000000000000791b */ /* 0x000ff40003800000 */
.L_x_114:
[----:B------:R-:W-:Y:S05]  /*60a0*/  BSYNC B1 ;  /* 0x0000000000017941 */ /* 0x000fea0003800000 */
.L_x_113:
[----:B------:R-:W-:Y:S05]  /*60b0*/  BRA `(.L_x_115) ;  /* 0xffffffe800607947 */ /* 0x000fea000383ffff */
.L_x_84:
[----:B0-----:R0:W1:Y:S02]  /*60c0*/  SYNCS.PHASECHK.TRANS64.TRYWAIT P0, [R21+URZ+0x88], R4 ;  /* 0x00008804150075a7 */ /* 0x001064000800017f */
[----:B-1----:R-:W-:Y:S05]  /*60d0*/  @!P0 NANOSLEEP.SYNCS 0x989680 ;  /* 0x009896800000895d */ /* 0x002fea0003900000 */
[----:B------:R-:W1:Y:S02]  /*60e0*/  @!P0 SYNCS.PHASECHK.TRANS64 P0, [R21+URZ+0x88], R4 ;  /* 0x00008804150085a7 */ /* 0x000e64000800007f */
[----:B-1----:R-:W-:Y:S05]  /*60f0*/  @!P0 BRA `(.L_x_84) ;  /* 0xfffffffc00f08947 */ /* 0x002fea000383ffff */
[----:B------:R-:W-:Y:S05]  /*6100*/  BRA `(.L_x_116) ;  /* 0xffffffe800987947 */ /* 0x000fea000383ffff */
.L_x_92:
[----:B------:R-:W-:Y:S01]  /*6110*/  BSSY B0, `(.L_x_117) ;  /* 0x0000006000007945 */ /* 0x000fe20003800000 */
[----:B------:R-:W-:-:S07]  /*6120*/  IMAD.MOV.U32 R2, RZ, RZ, -0x1 ;  /* 0xffffffffff027424 */ /* 0x000fce00078e00ff */
[----:B------:R-:W-:Y:S05]  /*6130*/  WARPSYNC.COLLECTIVE R2, `(.L_x_118) ;  /* 0x00000000020c7348 */ /* 0x000fea0003c00000 */
[----:B------:R-:W-:Y:S02]  /*6140*/  ELECT P0, UR62, PT ;  /* 0x00000000003e782f */ /* 0x000fe40003800000 */
[----:B------:R-:W-:Y:S01]  /*6150*/  MOV R2, UR62 ;  /* 0x0000003e00027c02 */ /* 0x000fe20008000f00 */
[----:B------:R-:W-:Y:S10]  /*6160*/  ENDCOLLECTIVE ;  /* 0x000000000000791b */ /* 0x000ff40003800000 */
.L_x_118:
[----:B------:R-:W-:Y:S05]  /*6170*/  BSYNC B0 ;  /* 0x0000000000007941 */ /* 0x000fea0003800000 */
.L_x_117:
[----:B------:R-:W-:Y:S05]  /*6180*/  BRA `(.L_x_119) ;  /* 0xfffffff000f47947 */ /* 0x000fea000383ffff */
.L_x_96:
[----:B0-----:R0:W1:Y:S02]  /*6190*/  SYNCS.PHASECHK.TRANS64.TRYWAIT P0, [R6+URZ], R3 ;  /* 0x00000003060075a7 */ /* 0x001064000800017f */
[----:B-1----:R-:W-:Y:S05]  /*61a0*/  @!P0 NANOSLEEP.SYNCS 0x989680 ;  /* 0x009896800000895d */ /* 0x002fea0003900000 */
[----:B------:R-:W1:Y:S02]  /*61b0*/  @!P0 SYNCS.PHASECHK.TRANS64 P0, [R6+URZ], R3 ;  /* 0x00000003060085a7 */ /* 0x000e64000800007f */
[----:B-1----:R-:W-:Y:S05]  /*61c0*/  @!P0 BRA `(.L_x_96) ;  /* 0xfffffffc00f08947 */ /* 0x002fea000383ffff */
[----:B------:R-:W-:Y:S05]  /*61d0*/  BRA `(.L_x_120) ;  /* 0xfffffff400347947 */ /* 0x000fea000383ffff */
.L_x_97:
[----:B0-----:R0:W1:Y:S02]  /*61e0*/  SYNCS.PHASECHK.TRANS64.TRYWAIT P0, [R7+URZ], R4 ;  /* 0x00000004070075a7 */ /* 0x001064000800017f */
[----:B-1----:R-:W-:Y:S05]  /*61f0*/  @!P0 NANOSLEEP.SYNCS 0x989680 ;  /* 0x009896800000895d */ /* 0x002fea0003900000 */
[----:B------:R-:W1:Y:S02]  /*6200*/  @!P0 SYNCS.PHASECHK.TRANS64 P0, [R7+URZ], R4 ;  /* 0x00000004070085a7 */ /* 0x000e64000800007f */
[----:B-1----:R-:W-:Y:S05]  /*6210*/  @!P0 BRA `(.L_x_97) ;  /* 0xfffffffc00f08947 */ /* 0x002fea000383ffff */
[----:B------:R-:W-:Y:S05]  /*6220*/  BRA `(.L_x_121) ;  /* 0xfffffff400447947 */ /* 0x000fea000383ffff */
.L_x_98:
[----:B0-----:R0:W1:Y:S02]  /*6230*/  SYNCS.PHASECHK.TRANS64.TRYWAIT P0, [R6+URZ], R5 ;  /* 0x00000005060075a7 */ /* 0x001064000800017f */
[----:B-1----:R-:W-:Y:S05]  /*6240*/  @!P0 NANOSLEEP.SYNCS 0x989680 ;  /* 0x009896800000895d */ /* 0x002fea0003900000 */
[----:B------:R-:W1:Y:S02]  /*6250*/  @!P0 SYNCS.PHASECHK.TRANS64 P0, [R6+URZ], R5 ;  /* 0x00000005060085a7 */ /* 0x000e64000800007f */
[----:B-1----:R-:W-:Y:S05]  /*6260*/  @!P0 BRA `(.L_x_98) ;  /* 0xfffffffc00f08947 */ /* 0x002fea000383ffff */
[----:B------:R-:W-:Y:S05]  /*6270*/  BRA `(.L_x_122) ;  /* 0xfffffff400547947 */ /* 0x000fea000383ffff */
.L_x_99:
[----:B0-----:R0:W1:Y:S02]  /*6280*/  SYNCS.PHASECHK.TRANS64.TRYWAIT P0, [R9+URZ], R4 ;  /* 0x00000004090075a7 */ /* 0x001064000800017f */
[----:B-1----:R-:W-:Y:S05]  /*6290*/  @!P0 NANOSLEEP.SYNCS 0x989680 ;  /* 0x009896800000895d */ /* 0x002fea0003900000 */
[----:B------:R-:W1:Y:S02]  /*62a0*/  @!P0 SYNCS.PHASECHK.TRANS64 P0, [R9+URZ], R4 ;  /* 0x00000004090085a7 */ /* 0x000e64000800007f */
[----:B-1----:R-:W-:Y:S05]  /*62b0*/  @!P0 BRA `(.L_x_99) ;  /* 0xfffffffc00f08947 */ /* 0x002fea000383ffff */
[----:B------:R-:W-:Y:S05]  /*62c0*/  BRA `(.L_x_123) ;  /* 0xfffffff400647947 */ /* 0x000fea000383ffff */
.L_x_100:
[----:B0-----:R0:W1:Y:S02]  /*62d0*/  SYNCS.PHASECHK.TRANS64.TRYWAIT P0, [R6+URZ], R5 ;  /* 0x00000005060075a7 */ /* 0x001064000800017f */
[----:B-1----:R-:W-:Y:S05]  /*62e0*/  @!P0 NANOSLEEP.SYNCS 0x989680 ;  /* 0x009896800000895d */ /* 0x002fea0003900000 */
[----:B------:R-:W1:Y:S02]  /*62f0*/  @!P0 SYNCS.PHASECHK.TRANS64 P0, [R6+URZ], R5 ;  /* 0x00000005060085a7 */ /* 0x000e64000800007f */
[----:B-1----:R-:W-:Y:S05]  /*6300*/  @!P0 BRA `(.L_x_100) ;  /* 0xfffffffc00f08947 */ /* 0x002fea000383ffff */
[----:B------:R-:W-:Y:S05]  /*6310*/  BRA `(.L_x_124) ;  /* 0xfffffff400747947 */ /* 0x000fea000383ffff */
.L_x_101:
[----:B0-----:R0:W1:Y:S02]  /*6320*/  SYNCS.PHASECHK.TRANS64.TRYWAIT P0, [R9+URZ], R4 ;  /* 0x00000004090075a7 */ /* 0x001064000800017f */
[----:B-1----:R-:W-:Y:S05]  /*6330*/  @!P0 NANOSLEEP.SYNCS 0x989680 ;  /* 0x009896800000895d */ /* 0x002fea0003900000 */
[----:B------:R-:W1:Y:S02]  /*6340*/  @!P0 SYNCS.PHASECHK.TRANS64 P0, [R9+URZ], R4 ;  /* 0x00000004090085a7 */ /* 0x000e64000800007f */
[----:B-1----:R-:W-:Y:S05]  /*6350*/  @!P0 BRA `(.L_x_101) ;  /* 0xfffffffc00f08947 */ /* 0x002fea000383ffff */
[----:B------:R-:W-:Y:S05]  /*6360*/  BRA `(.L_x_125) ;  /* 0xfffffff400847947 */ /* 0x000fea000383ffff */
.L_x_102:
[----:B0-----:R0:W1:Y:S02]  /*6370*/  SYNCS.PHASECHK.TRANS64.TRYWAIT P0, [R6+URZ], R5 ;  /* 0x00000005060075a7 */ /* 0x001064000800017f */
[----:B-1----:R-:W-:Y:S05]  /*6380*/  @!P0 NANOSLEEP.SYNCS 0x989680 ;  /* 0x009896800000895d */ /* 0x002fea0003900000 */
[----:B------:R-:W1:Y:S02]  /*6390*/  @!P0 SYNCS.PHASECHK.TRANS64 P0, [R6+URZ], R5 ;  /* 0x00000005060085a7 */ /* 0x000e64000800007f */
[----:B-1----:R-:W-:Y:S05]  /*63a0*/  @!P0 BRA `(.L_x_102) ;  /* 0xfffffffc00f08947 */ /* 0x002fea000383ffff */
[----:B------:R-:W-:Y:S05]  /*63b0*/  BRA `(.L_x_126) ;  /* 0xfffffff400947947 */ /* 0x000fea000383ffff */
.L_x_103:
[----:B0-----:R0:W1:Y:S02]  /*63c0*/  SYNCS.PHASECHK.TRANS64.TRYWAIT P0, [R9+URZ], R4 ;  /* 0x00000004090075a7 */ /* 0x001064000800017f */
[----:B-1----:R-:W-:Y:S05]  /*63d0*/  @!P0 NANOSLEEP.SYNCS 0x989680 ;  /* 0x009896800000895d */ /* 0x002fea0003900000 */
[----:B------:R-:W1:Y:S02]  /*63e0*/  @!P0 SYNCS.PHASECHK.TRANS64 P0, [R9+URZ], R4 ;  /* 0x00000004090085a7 */ /* 0x000e64000800007f */
[----:B-1----:R-:W-:Y:S05]  /*63f0*/  @!P0 BRA `(.L_x_103) ;  /* 0xfffffffc00f08947 */ /* 0x002fea000383ffff */
[----:B------:R-:W-:Y:S05]  /*6400*/  BRA `(.L_x_127) ;  /* 0xfffffff400a47947 */ /* 0x000fea000383ffff */
.L_x_104:
[----:B0-----:R0:W1:Y:S02]  /*6410*/  SYNCS.PHASECHK.TRANS64.TRYWAIT P0, [R6+URZ], R5 ;  /* 0x00000005060075a7 */ /* 0x001064000800017f */
[----:B-1----:R-:W-:Y:S05]  /*6420*/  @!P0 NANOSLEEP.SYNCS 0x989680 ;  /* 0x009896800000895d */ /* 0x002fea0003900000 */
[----:B------:R-:W1:Y:S02]  /*6430*/  @!P0 SYNCS.PHASECHK.TRANS64 P0, [R6+URZ], R5 ;  /* 0x00000005060085a7 */ /* 0x000e64000800007f */
[----:B-1----:R-:W-:Y:S05]  /*6440*/  @!P0 BRA `(.L_x_104) ;  /* 0xfffffffc00f08947 */ /* 0x002fea000383ffff */
[----:B------:R-:W-:Y:S05]  /*6450*/  BRA `(.L_x_128) ;  /* 0xfffffff400b47947 */ /* 0x000fea000383ffff */
.L_x_105:
[----:B0-----:R0:W1:Y:S02]  /*6460*/  SYNCS.PHASECHK.TRANS64.TRYWAIT P0, [R9+URZ], R4 ;  /* 0x00000004090075a7 */ /* 0x001064000800017f */
[----:B-1----:R-:W-:Y:S05]  /*6470*/  @!P0 NANOSLEEP.SYNCS 0x989680 ;  /* 0x009896800000895d */ /* 0x002fea0003900000 */
[----:B------:R-:W1:Y:S02]  /*6480*/  @!P0 SYNCS.PHASECHK.TRANS64 P0, [R9+URZ], R4 ;  /* 0x00000004090085a7 */ /* 0x000e64000800007f */
[----:B-1----:R-:W-:Y:S05]  /*6490*/  @!P0 BRA `(.L_x_105) ;  /* 0xfffffffc00f08947 */ /* 0x002fea000383ffff */
[----:B------:R-:W-:Y:S05]  /*64a0*/  BRA `(.L_x_129) ;  /* 0xfffffff400c47947 */ /* 0x000fea000383ffff */
.L_x_106:
[----:B0-----:R0:W1:Y:S02]  /*64b0*/  SYNCS.PHASECHK.TRANS64.TRYWAIT P0, [R6+URZ], R5 ;  /* 0x00000005060075a7 */ /* 0x001064000800017f */
[----:B-1----:R-:W-:Y:S05]  /*64c0*/  @!P0 NANOSLEEP.SYNCS 0x989680 ;  /* 0x009896800000895d */ /* 0x002fea0003900000 */
[----:B------:R-:W1:Y:S02]  /*64d0*/  @!P0 SYNCS.PHASECHK.TRANS64 P0, [R6+URZ], R5 ;  /* 0x00000005060085a7 */ /* 0x000e64000800007f */
[----:B-1----:R-:W-:Y:S05]  /*64e0*/  @!P0 BRA `(.L_x_106) ;  /* 0xfffffffc00f08947 */ /* 0x002fea000383ffff */
[----:B------:R-:W-:Y:S05]  /*64f0*/  BRA `(.L_x_130) ;  /* 0xfffffff400d47947 */ /* 0x000fea000383ffff */
.L_x_107:
[----:B0-----:R0:W1:Y:S02]  /*6500*/  SYNCS.PHASECHK.TRANS64.TRYWAIT P0, [R9+URZ], R4 ;  /* 0x00000004090075a7 */ /* 0x001064000800017f */
[----:B-1----:R-:W-:Y:S05]  /*6510*/  @!P0 NANOSLEEP.SYNCS 0x989680 ;  /* 0x009896800000895d */ /* 0x002fea0003900000 */
[----:B------:R-:W1:Y:S02]  /*6520*/  @!P0 SYNCS.PHASECHK.TRANS64 P0, [R9+URZ], R4 ;  /* 0x00000004090085a7 */ /* 0x000e64000800007f */
[----:B-1----:R-:W-:Y:S05]  /*6530*/  @!P0 BRA `(.L_x_107) ;  /* 0xfffffffc00f08947 */ /* 0x002fea000383ffff */
[----:B------:R-:W-:Y:S05]  /*6540*/  BRA `(.L_x_131) ;  /* 0xfffffff400e47947 */ /* 0x000fea000383ffff */
.L_x_108:
[----:B0-----:R0:W1:Y:S02]  /*6550*/  SYNCS.PHASECHK.TRANS64.TRYWAIT P0, [R6+URZ], R5 ;  /* 0x00000005060075a7 */ /* 0x001064000800017f */
[----:B-1----:R-:W-:Y:S05]  /*6560*/  @!P0 NANOSLEEP.SYNCS 0x989680 ;  /* 0x009896800000895d */ /* 0x002fea0003900000 */
[----:B------:R-:W1:Y:S02]  /*6570*/  @!P0 SYNCS.PHASECHK.TRANS64 P0, [R6+URZ], R5 ;  /* 0x00000005060085a7 */ /* 0x000e64000800007f */
[----:B-1----:R-:W-:Y:S05]  /*6580*/  @!P0 BRA `(.L_x_108) ;  /* 0xfffffffc00f08947 */ /* 0x002fea000383ffff */
[----:B------:R-:W-:Y:S05]  /*6590*/  BRA `(.L_x_132) ;  /* 0xfffffff400f47947 */ /* 0x000fea000383ffff */
.L_x_109:
[----:B0-----:R0:W1:Y:S02]  /*65a0*/  SYNCS.PHASECHK.TRANS64.TRYWAIT P0, [R9+URZ], R4 ;  /* 0x00000004090075a7 */ /* 0x001064000800017f */
[----:B-1----:R-:W-:Y:S05]  /*65b0*/  @!P0 NANOSLEEP.SYNCS 0x989680 ;  /* 0x009896800000895d */ /* 0x002fea0003900000 */
[----:B------:R-:W1:Y:S02]  /*65c0*/  @!P0 SYNCS.PHASECHK.TRANS64 P0, [R9+URZ], R4 ;  /* 0x00000004090085a7 */ /* 0x000e64000800007f */
[----:B-1----:R-:W-:Y:S05]  /*65d0*/  @!P0 BRA `(.L_x_109) ;  /* 0xfffffffc00f08947 */ /* 0x002fea000383ffff */
[----:B------:R-:W-:Y:S05]  /*65e0*/  BRA `(.L_x_133) ;  /* 0xfffffff800047947 */ /* 0x000fea000383ffff */
.L_x_110:
[----:B0-----:R0:W1:Y:S02]  /*65f0*/  SYNCS.PHASECHK.TRANS64.TRYWAIT P0, [R10+URZ], R5 ;  /* 0x000000050a0075a7 */ /* 0x001064000800017f */
[----:B-1----:R-:W-:Y:S05]  /*6600*/  @!P0 NANOSLEEP.SYNCS 0x989680 ;  /* 0x009896800000895d */ /* 0x002fea0003900000 */
[----:B------:R-:W1:Y:S02]  /*6610*/  @!P0 SYNCS.PHASECHK.TRANS64 P0, [R10+URZ], R5 ;  /* 0x000000050a0085a7 */ /* 0x000e64000800007f */
[----:B-1----:R-:W-:Y:S05]  /*6620*/  @!P0 BRA `(.L_x_110) ;  /* 0xfffffffc00f08947 */ /* 0x002fea000383ffff */
[----:B------:R-:W-:Y:S05]  /*6630*/  BRA `(.L_x_134) ;  /* 0xfffffff800147947 */ /* 0x000fea000383ffff */
.L_x_111:
[----:B-1----:R1:W2:Y:S02]  /*6640*/  SYNCS.PHASECHK.TRANS64.TRYWAIT P0, [R11+URZ], R6 ;  /* 0x000000060b0075a7 */ /* 0x0022a4000800017f */
[----:B--2---:R-:W-:Y:S05]  /*6650*/  @!P0 NANOSLEEP.SYNCS 0x989680 ;  /* 0x009896800000895d */ /* 0x004fea0003900000 */
[----:B------:R-:W2:Y:S02]  /*6660*/  @!P0 SYNCS.PHASECHK.TRANS64 P0, [R11+URZ], R6 ;  /* 0x000000060b0085a7 */ /* 0x000ea4000800007f */
[----:B--2---:R-:W-:Y:S05]  /*6670*/  @!P0 BRA `(.L_x_111) ;  /* 0xfffffffc00f08947 */ /* 0x004fea000383ffff */
[----:B------:R-:W-:Y:S05]  /*6680*/  BRA `(.L_x_135) ;  /* 0xfffffff8001c7947 */ /* 0x000fea000383ffff */
.L_x_136:
[----:B------:R-:W-:-:S00]  /*6690*/  BRA `(.L_x_136) ;  /* 0xfffffffc00fc7947 */ /* 0x000fc0000383ffff */
[----:B------:R-:W-:-:S00]  /*66a0*/  NOP ;  /* 0x0000000000007918 */ /* 0x000fc00000000000 */
        /* <DEDUP_REMOVED lines=13> */
.L_x_137:


//--------------------- .nv.shared._ZN7cutlass13device_kernelINS_4gemm6kernel13GemmUniversalIN4cute5tupleIJiiiiEEENS1_10collective13CollectiveMmaINS1_37MainloopSm90TmaGmmaWarpSpecializedFP8ILi17ENS5_IJNS4_1CILi2EEENSA_ILi1EEESC_EEENS1_35KernelTmaWarpSpecializedCooperativeEEENS5_IJNSA_ILi192EEENSA_ILi16EEENSA_ILi64EEEEEENS_12float_e4m3_tENS5_IJlSC_lEEESK_SL_NS4_8TiledMMAINS4_8MMA_AtomIJNS4_4SM904GMMA30MMA_64x16x32_F32E4M3E4M3_SS_TNILNSP_7ScaleInE1ELSR_1EEEEEENS4_6LayoutISD_NS5_IJSC_NSA_ILi0EEESV_EEEEENS5_IJNS4_10UnderscoreESY_SY_EEEEENS4_13SM90_TMA_LOADENS4_14ComposedLayoutINS4_7SwizzleILi2ELi4ELi3EEENS4_18smem_ptr_flag_bitsILi8EEENSU_INS5_IJNSA_ILi8EEESI_EEENS5_IJSI_SC_EEEEEEEvNS4_8identityENS4_23SM90_TMA_LOAD_MULTICASTES1B_vS1C_EENS_8epilogue10collective6detail29Sm90TmaWarpSpecializedAdapterINS1G_15DefaultEpilogueISK_SL_SL_NS1F_6thread17LinearCombinationISK_Li1EffLNS1K_9ScaleType4KindE0ELNS_15FloatRoundStyleE2ESK_EENS1_15EpilogueDefaultEEEEEvvEEEEvNT_6ParamsE --------------------------
	.section	.nv.shared._ZN7cutlass13device_kernelINS_4gemm6kernel13GemmUniversalIN4cute5tupleIJiiiiEEENS1_10collective13CollectiveMmaINS1_37MainloopSm90TmaGmmaWarpSpecializedFP8ILi17ENS5_IJNS4_1CILi2EEENSA_ILi1EEESC_EEENS1_35KernelTmaWarpSpecializedCooperativeEEENS5_IJNSA_ILi192EEENSA_ILi16EEENSA_ILi64EEEEEENS_12float_e4m3_tENS5_IJlSC_lEEESK_SL_NS4_8TiledMMAINS4_8MMA_AtomIJNS4_4SM904GMMA30MMA_64x16x32_F32E4M3E4M3_SS_TNILNSP_7ScaleInE1ELSR_1EEEEEENS4_6LayoutISD_NS5_IJSC_NSA_ILi0EEESV_EEEEENS5_IJNS4_10UnderscoreESY_SY_EEEEENS4_13SM90_TMA_LOADENS4_14ComposedLayoutINS4_7SwizzleILi2ELi4ELi3EEENS4_18smem_ptr_flag_bitsILi8EEENSU_INS5_IJNSA_ILi8EEESI_EEENS5_IJSI_SC_EEEEEEEvNS4_8identityENS4_23SM90_TMA_LOAD_MULTICASTES1B_vS1C_EENS_8epilogue10collective6detail29Sm90TmaWarpSpecializedAdapterINS1G_15DefaultEpilogueISK_SL_SL_NS1F_6thread17LinearCombinationISK_Li1EffLNS1K_9ScaleType4KindE0ELNS_15FloatRoundStyleE2ESK_EENS1_15EpilogueDefaultEEEEEvvEEEEvNT_6ParamsE,"aw",@nobits
	.sectionflags	@""
	.align	16
	.zero		1024


//--------------------- .nv.shared.reserved.0     --------------------------
	.section	.nv.shared.reserved.0,"aw",@nobits
	.weak		__nv_reservedSMEM_offset_0_alias
	.size		__nv_reservedSMEM_offset_0_alias, 0, 0
	.other		__nv_reservedSMEM_offset_0_alias,@"STO_CUDA_RESERVED_SHARED STV_DEFAULT"
__nv_reservedSMEM_offset_0_alias:
	.zero		0


//--------------------- .nv.global                --------------------------
	.section	.nv.global,"aw",@nobits
.nv.global:
	.type		_ZN40_INTERNAL_e9b0de44_4_k_cu_c6a07058_106504cute1_E,@object
	.size		_ZN40_INTERNAL_e9b0de44_4_k_cu_c6a07058_106504cute1_E,(_ZN40_INTERNAL_e9b0de44_4_k_cu_c6a07058_106504cuda3std3__45__cpo6cbeginE - _ZN40_INTERNAL_e9b0de44_4_k_cu_c6a07058_106504cute1_E)
_ZN40_INTERNAL_e9b0de44_4_k_cu_c6a07058_106504cute1_E:
	.zero		1
	.type		_ZN40_INTERNAL_e9b0de44_4_k_cu_c6a07058_106504cuda3std3__45__cpo6cbeginE,@object
	.size		_ZN40_INTERNAL_e9b0de44_4_k_cu_c6a07058_106504cuda3std3__45__cpo6cbeginE,(_ZN40_INTERNAL_e9b0de44_4_k_cu_c6a07058_106504cuda3std3__48in_placeE - _ZN40_INTERNAL_e9b0de44_4_k_cu_c6a07058_106504cuda3std3__45__cpo6cbeginE)
_ZN40_INTERNAL_e9b0de44_4_k_cu_c6a07058_106504cuda3std3__45__cpo6cbeginE:
	.zero		1
	.type		_ZN40_INTERNAL_e9b0de44_4_k_cu_c6a07058_106504cuda3std3__48in_placeE,@object
	.size		_ZN40_INTERNAL_e9b0de44_4_k_cu_c6a07058_106504cuda3std3__48in_placeE,(_ZN40_INTERNAL_e9b0de44_4_k_cu_c6a07058_106504cuda3std6ranges3__45__cpo9iter_moveE - _ZN40_INTERNAL_e9b0de44_4_k_cu_c6a07058_106504cuda3std3__48in_placeE)
_ZN40_INTERNAL_e9b0de44_4_k_cu_c6a07058_106504cuda3std3__48in_placeE:
	.zero		1
	.type		_ZN40_INTERNAL_e9b0de44_4_k_cu_c6a07058_106504cuda3std6ranges3__45__cpo9iter_moveE,@object
	.size		_ZN40_INTERNAL_e9b0de44_4_k_cu_c6a07058_106504cuda3std6ranges3__45__cpo9iter_moveE,(_ZN40_INTERNAL_e9b0de44_4_k_cu_c6a07058_106504cuda3std3__45__cpo5beginE - _ZN40_INTERNAL_e9b0de44_4_k_cu_c6a07058_106504cuda3std6ranges3__45__cpo9iter_moveE)
_ZN40_INTERNAL_e9b0de44_4_k_cu_c6a07058_106504cuda3std6ranges3__45__cpo9iter_moveE:
	.zero		1
	.type		_ZN40_INTERNAL_e9b0de44_4_k_cu_c6a07058_106504cuda3std3__45__cpo5beginE,@object
	.size		_ZN40_INTERNAL_e9b0de44_4_k_cu_c6a07058_106504cuda3std3__45__cpo5beginE,(_ZN40_INTERNAL_e9b0de44_4_k_cu_c6a07058_106504cuda3std3__442_GLOBAL__N__e9b0de44_4_k_cu_c6a07058_106506ignoreE - _ZN40_INTERNAL_e9b0de44_4_k_cu_c6a07058_106504cuda3std3__45__cpo5beginE)
_ZN40_INTERNAL_e9b0de44_4_k_cu_c6a07058_106504cuda3std3__45__cpo5beginE:
	.zero		1
	.type		_ZN40_INTERNAL_e9b0de44_4_k_cu_c6a07058_106504cuda3std3__442_GLOBAL__N__e9b0de44_4_k_cu_c6a07058_106506ignoreE,@object
	.size		_ZN40_INTERNAL_e9b0de44_4_k_cu_c6a07058_106504cuda3std3__442_GLOBAL__N__e9b0de44_4_k_cu_c6a07058_106506ignoreE,(_ZN40_INTERNAL_e9b0de44_4_k_cu_c6a07058_106504cute7productE - _ZN40_INTERNAL_e9b0de44_4_k_cu_c6a07058_106504cuda3std3__442_GLOBAL__N__e9b0de44_4_k_cu_c6a07058_106506ignoreE)
_ZN40_INTERNAL_e9b0de44_4_k_cu_c6a07058_106504cuda3std3__442_GLOBAL__N__e9b0de44_4_k_cu_c6a07058_106506ignoreE:
	.zero		1
	.type		_ZN40_INTERNAL_e9b0de44_4_k_cu_c6a07058_106504cute7productE,@object
	.size		_ZN40_INTERNAL_e9b0de44_4_k_cu_c6a07058_106504cute7productE,(_ZN40_INTERNAL_e9b0de44_4_k_cu_c6a07058_106504cuda3std3__45__cpo3endE - _ZN40_INTERNAL_e9b0de44_4_k_cu_c6a07058_106504cute7productE)
_ZN40_INTERNAL_e9b0de44_4_k_cu_c6a07058_106504cute7productE:
	.zero		1
	.type		_ZN40_INTERNAL_e9b0de44_4_k_cu_c6a07058_106504cuda3std3__45__cpo3endE,@object
	.size		_ZN40_INTERNAL_e9b0de44_4_k_cu_c6a07058_106504cuda3std3__45__cpo3endE,(_ZN40_INTERNAL_e9b0de44_4_k_cu_c6a07058_106504cuda3std3__419piecewise_constructE - _ZN40_INTERNAL_e9b0de44_4_k_cu_c6a07058_106504cuda3std3__45__cpo3endE)
_ZN40_INTERNAL_e9b0de44_4_k_cu_c6a07058_106504cuda3std3__45__cpo3endE:
	.zero		1
	.type		_ZN40_INTERNAL_e9b0de44_4_k_cu_c6a07058_106504cuda3std3__419piecewise_constructE,@object
	.size		_ZN40_INTERNAL_e9b0de44_4_k_cu_c6a07058_106504cuda3std3__419piecewise_constructE,(_ZN40_INTERNAL_e9b0de44_4_k_cu_c6a07058_106504cuda3std3__45__cpo4cendE - _ZN40_INTERNAL_e9b0de44_4_k_cu_c6a07058_106504cuda3std3__419piecewise_constructE)
_ZN40_INTERNAL_e9b0de44_4_k_cu_c6a07058_106504cuda3std3__419piecewise_constructE:
	.zero		1
	.type		_ZN40_INTERNAL_e9b0de44_4_k_cu_c6a07058_106504cuda3std3__45__cpo4cendE,@object
	.size		_ZN40_INTERNAL_e9b0de44_4_k_cu_c6a07058_106504cuda3std3__45__cpo4cendE,(_ZN40_INTERNAL_e9b0de44_4_k_cu_c6a07058_106504cuda3std6ranges3__45__cpo4swapE - _ZN40_INTERNAL_e9b0de44_4_k_cu_c6a07058_106504cuda3std3__45__cpo4cendE)
_ZN40_INTERNAL_e9b0de44_4_k_cu_c6a07058_106504cuda3std3__45__cpo4cendE:
	.zero		1
	.type		_ZN40_INTERNAL_e9b0de44_4_k_cu_c6a07058_106504cuda3std6ranges3__45__cpo4swapE,@object
	.size		_ZN40_INTERNAL_e9b0de44_4_k_cu_c6a07058_106504cuda3std6ranges3__45__cpo4swapE,(.L_7 - _ZN40_INTERNAL_e9b0de44_4_k_cu_c6a07058_106504cuda3std6ranges3__45__cpo4swapE)
_ZN40_INTERNAL_e9b0de44_4_k_cu_c6a07058_106504cuda3std6ranges3__45__cpo4swapE:
	.zero		1
.L_7:


//--------------------- .nv.constant0._ZN7cutlass13device_kernelINS_4gemm6kernel13GemmUniversalIN4cute5tupleIJiiiiEEENS1_10collective13CollectiveMmaINS1_37MainloopSm90TmaGmmaWarpSpecializedFP8ILi17ENS5_IJNS4_1CILi2EEENSA_ILi1EEESC_EEENS1_35KernelTmaWarpSpecializedCooperativeEEENS5_IJNSA_ILi192EEENSA_ILi16EEENSA_ILi64EEEEEENS_12float_e4m3_tENS5_IJlSC_lEEESK_SL_NS4_8TiledMMAINS4_8MMA_AtomIJNS4_4SM904GMMA30MMA_64x16x32_F32E4M3E4M3_SS_TNILNSP_7ScaleInE1ELSR_1EEEEEENS4_6LayoutISD_NS5_IJSC_NSA_ILi0EEESV_EEEEENS5_IJNS4_10UnderscoreESY_SY_EEEEENS4_13SM90_TMA_LOADENS4_14ComposedLayoutINS4_7SwizzleILi2ELi4ELi3EEENS4_18smem_ptr_flag_bitsILi8EEENSU_INS5_IJNSA_ILi8EEESI_EEENS5_IJSI_SC_EEEEEEEvNS4_8identityENS4_23SM90_TMA_LOAD_MULTICASTES1B_vS1C_EENS_8epilogue10collective6detail29Sm90TmaWarpSpecializedAdapterINS1G_15DefaultEpilogueISK_SL_SL_NS1F_6thread17LinearCombinationISK_Li1EffLNS1K_9ScaleType4KindE0ELNS_15FloatRoundStyleE2ESK_EENS1_15EpilogueDefaultEEEEEvvEEEEvNT_6ParamsE --------------------------
	.section	.nv.constant0._ZN7cutlass13device_kernelINS_4gemm6kernel13GemmUniversalIN4cute5tupleIJiiiiEEENS1_10collective13CollectiveMmaINS1_37MainloopSm90TmaGmmaWarpSpecializedFP8ILi17ENS5_IJNS4_1CILi2EEENSA_ILi1EEESC_EEENS1_35KernelTmaWarpSpecializedCooperativeEEENS5_IJNSA_ILi192EEENSA_ILi16EEENSA_ILi64EEEEEENS_12float_e4m3_tENS5_IJlSC_lEEESK_SL_NS4_8TiledMMAINS4_8MMA_AtomIJNS4_4SM904GMMA30MMA_64x16x32_F32E4M3E4M3_SS_TNILNSP_7ScaleInE1ELSR_1EEEEEENS4_6LayoutISD_NS5_IJSC_NSA_ILi0EEESV_EEEEENS5_IJNS4_10UnderscoreESY_SY_EEEEENS4_13SM90_TMA_LOADENS4_14ComposedLayoutINS4_7SwizzleILi2ELi4ELi3EEENS4_18smem_ptr_flag_bitsILi8EEENSU_INS5_IJNSA_ILi8EEESI_EEENS5_IJSI_SC_EEEEEEEvNS4_8identityENS4_23SM90_TMA_LOAD_MULTICASTES1B_vS1C_EENS_8epilogue10collective6detail29Sm90TmaWarpSpecializedAdapterINS1G_15DefaultEpilogueISK_SL_SL_NS1F_6thread17LinearCombinationISK_Li1EffLNS1K_9ScaleType4KindE0ELNS_15FloatRoundStyleE2ESK_EENS1_15EpilogueDefaultEEEEEvvEEEEvNT_6ParamsE,"a",@progbits
	.sectionflags	@""
	.align	4
.nv.constant0._ZN7cutlass13device_kernelINS_4gemm6kernel13GemmUniversalIN4cute5tupleIJiiiiEEENS1_10collective13CollectiveMmaINS1_37MainloopSm90TmaGmmaWarpSpecializedFP8ILi17ENS5_IJNS4_1CILi2EEENSA_ILi1EEESC_EEENS1_35KernelTmaWarpSpecializedCooperativeEEENS5_IJNSA_ILi192EEENSA_ILi16EEENSA_ILi64EEEEEENS_12float_e4m3_tENS5_IJlSC_lEEESK_SL_NS4_8TiledMMAINS4_8MMA_AtomIJNS4_4SM904GMMA30MMA_64x16x32_F32E4M3E4M3_SS_TNILNSP_7ScaleInE1ELSR_1EEEEEENS4_6LayoutISD_NS5_IJSC_NSA_ILi0EEESV_EEEEENS5_IJNS4_10UnderscoreESY_SY_EEEEENS4_13SM90_TMA_LOADENS4_14ComposedLayoutINS4_7SwizzleILi2ELi4ELi3EEENS4_18smem_ptr_flag_bitsILi8EEENSU_INS5_IJNSA_ILi8EEESI_EEENS5_IJSI_SC_EEEEEEEvNS4_8identityENS4_23SM90_TMA_LOAD_MULTICASTES1B_vS1C_EENS_8epilogue10collective6detail29Sm90TmaWarpSpecializedAdapterINS1G_15DefaultEpilogueISK_SL_SL_NS1F_6thread17LinearCombinationISK_Li1EffLNS1K_9ScaleType4KindE0ELNS_15FloatRoundStyleE2ESK_EENS1_15EpilogueDefaultEEEEEvvEEEEvNT_6ParamsE:
	.zero		1664


//--------------------- SYMBOLS --------------------------

	.type		.nv.reservedSmem.offset0,@object
	.size		.nv.reservedSmem.offset0,0x4
